//
// Generated by NVIDIA NVVM Compiler
//
// Compiler Build ID: CL-36424714
// Cuda compilation tools, release 13.0, V13.0.88
// Based on NVVM 20.0.0
//

.version 9.0
.target sm_100
.address_size 64

	// .globl	_Z8convolveILi3EEvPfS0_S0_iii

.visible .entry _Z8convolveILi3EEvPfS0_S0_iii(
	.param .u64 .ptr .align 1 _Z8convolveILi3EEvPfS0_S0_iii_param_0,
	.param .u64 .ptr .align 1 _Z8convolveILi3EEvPfS0_S0_iii_param_1,
	.param .u64 .ptr .align 1 _Z8convolveILi3EEvPfS0_S0_iii_param_2,
	.param .u32 _Z8convolveILi3EEvPfS0_S0_iii_param_3,
	.param .u32 _Z8convolveILi3EEvPfS0_S0_iii_param_4,
	.param .u32 _Z8convolveILi3EEvPfS0_S0_iii_param_5
)
{
	.reg .pred 	%p<8>;
	.reg .b32 	%r<49>;
	.reg .b32 	%f<80>;
	.reg .b64 	%rd<33>;

	ld.param.u64 	%rd4, [_Z8convolveILi3EEvPfS0_S0_iii_param_0];
	ld.param.u64 	%rd3, [_Z8convolveILi3EEvPfS0_S0_iii_param_1];
	ld.param.u64 	%rd5, [_Z8convolveILi3EEvPfS0_S0_iii_param_2];
	ld.param.u32 	%r22, [_Z8convolveILi3EEvPfS0_S0_iii_param_3];
	ld.param.u32 	%r20, [_Z8convolveILi3EEvPfS0_S0_iii_param_4];
	ld.param.u32 	%r21, [_Z8convolveILi3EEvPfS0_S0_iii_param_5];
	cvta.to.global.u64 	%rd1, %rd5;
	cvta.to.global.u64 	%rd2, %rd4;
	mov.u32 	%r23, %ctaid.x;
	mov.u32 	%r24, %ntid.x;
	mov.u32 	%r25, %tid.x;
	mad.lo.s32 	%r1, %r23, %r24, %r25;
	mul.lo.s32 	%r26, %r20, %r22;
	setp.ge.s32 	%p1, %r1, %r26;
	@%p1 bra 	$L__BB0_10;
	div.s32 	%r2, %r1, %r20;
	mul.lo.s32 	%r27, %r2, %r20;
	sub.s32 	%r3, %r1, %r27;
	add.s32 	%r28, %r2, 2;
	max.s32 	%r29, %r2, %r28;
	sub.s32 	%r30, %r29, %r2;
	add.s32 	%r4, %r30, 1;
	and.b32  	%r5, %r4, 3;
	setp.lt.u32 	%p2, %r30, 3;
	mov.f32 	%f75, 0f00000000;
	mov.u32 	%r47, %r2;
	@%p2 bra 	$L__BB0_4;
	mad.lo.s32 	%r44, %r2, %r21, %r3;
	shl.b32 	%r7, %r21, 2;
	and.b32  	%r32, %r4, -4;
	neg.s32 	%r43, %r32;
	mov.f32 	%f75, 0f00000000;
	mov.b32 	%r45, 6;
	mul.wide.s32 	%rd10, %r21, 4;
	mov.u32 	%r47, %r2;
$L__BB0_3:
	.pragma "nounroll";
	add.s32 	%r33, %r45, -6;
	mul.wide.s32 	%rd6, %r44, 4;
	add.s64 	%rd7, %rd2, %rd6;
	ld.global.f32 	%f13, [%rd7];
	mul.wide.u32 	%rd8, %r33, 4;
	add.s64 	%rd9, %rd1, %rd8;
	ld.global.f32 	%f14, [%rd9];
	fma.rn.f32 	%f15, %f13, %f14, %f75;
	ld.global.f32 	%f16, [%rd7+4];
	ld.global.f32 	%f17, [%rd9+4];
	fma.rn.f32 	%f18, %f16, %f17, %f15;
	ld.global.f32 	%f19, [%rd7+8];
	ld.global.f32 	%f20, [%rd9+8];
	fma.rn.f32 	%f21, %f19, %f20, %f18;
	add.s64 	%rd11, %rd7, %rd10;
	ld.global.f32 	%f22, [%rd11];
	ld.global.f32 	%f23, [%rd9+12];
	fma.rn.f32 	%f24, %f22, %f23, %f21;
	ld.global.f32 	%f25, [%rd11+4];
	ld.global.f32 	%f26, [%rd9+16];
	fma.rn.f32 	%f27, %f25, %f26, %f24;
	ld.global.f32 	%f28, [%rd11+8];
	ld.global.f32 	%f29, [%rd9+20];
	fma.rn.f32 	%f30, %f28, %f29, %f27;
	add.s32 	%r34, %r45, 3;
	add.s64 	%rd12, %rd11, %rd10;
	ld.global.f32 	%f31, [%rd12];
	mul.wide.u32 	%rd13, %r45, 4;
	add.s64 	%rd14, %rd1, %rd13;
	ld.global.f32 	%f32, [%rd14];
	fma.rn.f32 	%f33, %f31, %f32, %f30;
	ld.global.f32 	%f34, [%rd12+4];
	ld.global.f32 	%f35, [%rd9+28];
	fma.rn.f32 	%f36, %f34, %f35, %f33;
	ld.global.f32 	%f37, [%rd12+8];
	ld.global.f32 	%f38, [%rd9+32];
	fma.rn.f32 	%f39, %f37, %f38, %f36;
	add.s64 	%rd15, %rd12, %rd10;
	ld.global.f32 	%f40, [%rd15];
	mul.wide.u32 	%rd16, %r34, 4;
	add.s64 	%rd17, %rd1, %rd16;
	ld.global.f32 	%f41, [%rd17];
	fma.rn.f32 	%f42, %f40, %f41, %f39;
	ld.global.f32 	%f43, [%rd15+4];
	ld.global.f32 	%f44, [%rd9+40];
	fma.rn.f32 	%f45, %f43, %f44, %f42;
	ld.global.f32 	%f46, [%rd15+8];
	ld.global.f32 	%f47, [%rd9+44];
	fma.rn.f32 	%f75, %f46, %f47, %f45;
	add.s32 	%r47, %r47, 4;
	add.s32 	%r45, %r45, 12;
	add.s32 	%r44, %r44, %r7;
	add.s32 	%r43, %r43, 4;
	setp.ne.s32 	%p3, %r43, 0;
	@%p3 bra 	$L__BB0_3;
$L__BB0_4:
	setp.eq.s32 	%p4, %r5, 0;
	@%p4 bra 	$L__BB0_9;
	setp.eq.s32 	%p5, %r5, 1;
	@%p5 bra 	$L__BB0_7;
	sub.s32 	%r35, %r47, %r2;
	mul.lo.s32 	%r36, %r35, 3;
	mad.lo.s32 	%r37, %r47, %r21, %r3;
	mul.wide.s32 	%rd18, %r37, 4;
	add.s64 	%rd19, %rd2, %rd18;
	ld.global.f32 	%f49, [%rd19];
	mul.wide.u32 	%rd20, %r36, 4;
	add.s64 	%rd21, %rd1, %rd20;
	ld.global.f32 	%f50, [%rd21];
	fma.rn.f32 	%f51, %f49, %f50, %f75;
	ld.global.f32 	%f52, [%rd19+4];
	ld.global.f32 	%f53, [%rd21+4];
	fma.rn.f32 	%f54, %f52, %f53, %f51;
	ld.global.f32 	%f55, [%rd19+8];
	ld.global.f32 	%f56, [%rd21+8];
	fma.rn.f32 	%f57, %f55, %f56, %f54;
	add.s32 	%r38, %r36, 3;
	mul.wide.s32 	%rd22, %r21, 4;
	add.s64 	%rd23, %rd19, %rd22;
	ld.global.f32 	%f58, [%rd23];
	mul.wide.u32 	%rd24, %r38, 4;
	add.s64 	%rd25, %rd1, %rd24;
	ld.global.f32 	%f59, [%rd25];
	fma.rn.f32 	%f60, %f58, %f59, %f57;
	ld.global.f32 	%f61, [%rd23+4];
	ld.global.f32 	%f62, [%rd21+16];
	fma.rn.f32 	%f63, %f61, %f62, %f60;
	ld.global.f32 	%f64, [%rd23+8];
	ld.global.f32 	%f65, [%rd21+20];
	fma.rn.f32 	%f75, %f64, %f65, %f63;
	add.s32 	%r47, %r47, 2;
$L__BB0_7:
	and.b32  	%r39, %r4, 1;
	setp.eq.b32 	%p6, %r39, 1;
	not.pred 	%p7, %p6;
	@%p7 bra 	$L__BB0_9;
	sub.s32 	%r40, %r47, %r2;
	mul.lo.s32 	%r41, %r40, 3;
	mad.lo.s32 	%r42, %r47, %r21, %r3;
	mul.wide.s32 	%rd26, %r42, 4;
	add.s64 	%rd27, %rd2, %rd26;
	ld.global.f32 	%f66, [%rd27];
	mul.wide.u32 	%rd28, %r41, 4;
	add.s64 	%rd29, %rd1, %rd28;
	ld.global.f32 	%f67, [%rd29];
	fma.rn.f32 	%f68, %f66, %f67, %f75;
	ld.global.f32 	%f69, [%rd27+4];
	ld.global.f32 	%f70, [%rd29+4];
	fma.rn.f32 	%f71, %f69, %f70, %f68;
	ld.global.f32 	%f72, [%rd27+8];
	ld.global.f32 	%f73, [%rd29+8];
	fma.rn.f32 	%f75, %f72, %f73, %f71;
$L__BB0_9:
	cvta.to.global.u64 	%rd30, %rd3;
	mul.wide.s32 	%rd31, %r1, 4;
	add.s64 	%rd32, %rd30, %rd31;
	st.global.f32 	[%rd32], %f75;
$L__BB0_10:
	ret;

}
	// .globl	_Z8convolveILi4EEvPfS0_S0_iii
.visible .entry _Z8convolveILi4EEvPfS0_S0_iii(
	.param .u64 .ptr .align 1 _Z8convolveILi4EEvPfS0_S0_iii_param_0,
	.param .u64 .ptr .align 1 _Z8convolveILi4EEvPfS0_S0_iii_param_1,
	.param .u64 .ptr .align 1 _Z8convolveILi4EEvPfS0_S0_iii_param_2,
	.param .u32 _Z8convolveILi4EEvPfS0_S0_iii_param_3,
	.param .u32 _Z8convolveILi4EEvPfS0_S0_iii_param_4,
	.param .u32 _Z8convolveILi4EEvPfS0_S0_iii_param_5
)
{
	.reg .pred 	%p<8>;
	.reg .b32 	%r<46>;
	.reg .b32 	%f<101>;
	.reg .b64 	%rd<27>;

	ld.param.u64 	%rd4, [_Z8convolveILi4EEvPfS0_S0_iii_param_0];
	ld.param.u64 	%rd3, [_Z8convolveILi4EEvPfS0_S0_iii_param_1];
	ld.param.u64 	%rd5, [_Z8convolveILi4EEvPfS0_S0_iii_param_2];
	ld.param.u32 	%r22, [_Z8convolveILi4EEvPfS0_S0_iii_param_3];
	ld.param.u32 	%r20, [_Z8convolveILi4EEvPfS0_S0_iii_param_4];
	ld.param.u32 	%r21, [_Z8convolveILi4EEvPfS0_S0_iii_param_5];
	cvta.to.global.u64 	%rd1, %rd5;
	cvta.to.global.u64 	%rd2, %rd4;
	mov.u32 	%r23, %ctaid.x;
	mov.u32 	%r24, %ntid.x;
	mov.u32 	%r25, %tid.x;
	mad.lo.s32 	%r1, %r23, %r24, %r25;
	mul.lo.s32 	%r26, %r20, %r22;
	setp.ge.s32 	%p1, %r1, %r26;
	@%p1 bra 	$L__BB1_10;
	div.s32 	%r2, %r1, %r20;
	mul.lo.s32 	%r27, %r2, %r20;
	sub.s32 	%r3, %r1, %r27;
	add.s32 	%r28, %r2, 3;
	max.s32 	%r29, %r2, %r28;
	sub.s32 	%r30, %r29, %r2;
	add.s32 	%r4, %r30, 1;
	and.b32  	%r5, %r4, 3;
	setp.lt.u32 	%p2, %r30, 3;
	mov.f32 	%f96, 0f00000000;
	mov.u32 	%r44, %r2;
	@%p2 bra 	$L__BB1_4;
	mad.lo.s32 	%r42, %r2, %r21, %r3;
	shl.b32 	%r7, %r21, 2;
	and.b32  	%r32, %r4, -4;
	neg.s32 	%r40, %r32;
	mov.f32 	%f96, 0f00000000;
	mov.b32 	%r41, 0;
	mul.wide.s32 	%rd10, %r21, 4;
	mov.u32 	%r44, %r2;
$L__BB1_3:
	.pragma "nounroll";
	mul.wide.s32 	%rd6, %r42, 4;
	add.s64 	%rd7, %rd2, %rd6;
	ld.global.f32 	%f13, [%rd7];
	mul.wide.s32 	%rd8, %r41, 4;
	add.s64 	%rd9, %rd1, %rd8;
	ld.global.f32 	%f14, [%rd9];
	fma.rn.f32 	%f15, %f13, %f14, %f96;
	ld.global.f32 	%f16, [%rd7+4];
	ld.global.f32 	%f17, [%rd9+4];
	fma.rn.f32 	%f18, %f16, %f17, %f15;
	ld.global.f32 	%f19, [%rd7+8];
	ld.global.f32 	%f20, [%rd9+8];
	fma.rn.f32 	%f21, %f19, %f20, %f18;
	ld.global.f32 	%f22, [%rd7+12];
	ld.global.f32 	%f23, [%rd9+12];
	fma.rn.f32 	%f24, %f22, %f23, %f21;
	add.s64 	%rd11, %rd7, %rd10;
	ld.global.f32 	%f25, [%rd11];
	ld.global.f32 	%f26, [%rd9+16];
	fma.rn.f32 	%f27, %f25, %f26, %f24;
	ld.global.f32 	%f28, [%rd11+4];
	ld.global.f32 	%f29, [%rd9+20];
	fma.rn.f32 	%f30, %f28, %f29, %f27;
	ld.global.f32 	%f31, [%rd11+8];
	ld.global.f32 	%f32, [%rd9+24];
	fma.rn.f32 	%f33, %f31, %f32, %f30;
	ld.global.f32 	%f34, [%rd11+12];
	ld.global.f32 	%f35, [%rd9+28];
	fma.rn.f32 	%f36, %f34, %f35, %f33;
	add.s64 	%rd12, %rd11, %rd10;
	ld.global.f32 	%f37, [%rd12];
	ld.global.f32 	%f38, [%rd9+32];
	fma.rn.f32 	%f39, %f37, %f38, %f36;
	ld.global.f32 	%f40, [%rd12+4];
	ld.global.f32 	%f41, [%rd9+36];
	fma.rn.f32 	%f42, %f40, %f41, %f39;
	ld.global.f32 	%f43, [%rd12+8];
	ld.global.f32 	%f44, [%rd9+40];
	fma.rn.f32 	%f45, %f43, %f44, %f42;
	ld.global.f32 	%f46, [%rd12+12];
	ld.global.f32 	%f47, [%rd9+44];
	fma.rn.f32 	%f48, %f46, %f47, %f45;
	add.s64 	%rd13, %rd12, %rd10;
	ld.global.f32 	%f49, [%rd13];
	ld.global.f32 	%f50, [%rd9+48];
	fma.rn.f32 	%f51, %f49, %f50, %f48;
	ld.global.f32 	%f52, [%rd13+4];
	ld.global.f32 	%f53, [%rd9+52];
	fma.rn.f32 	%f54, %f52, %f53, %f51;
	ld.global.f32 	%f55, [%rd13+8];
	ld.global.f32 	%f56, [%rd9+56];
	fma.rn.f32 	%f57, %f55, %f56, %f54;
	ld.global.f32 	%f58, [%rd13+12];
	ld.global.f32 	%f59, [%rd9+60];
	fma.rn.f32 	%f96, %f58, %f59, %f57;
	add.s32 	%r44, %r44, 4;
	add.s32 	%r42, %r42, %r7;
	add.s32 	%r41, %r41, 16;
	add.s32 	%r40, %r40, 4;
	setp.ne.s32 	%p3, %r40, 0;
	@%p3 bra 	$L__BB1_3;
$L__BB1_4:
	setp.eq.s32 	%p4, %r5, 0;
	@%p4 bra 	$L__BB1_9;
	setp.eq.s32 	%p5, %r5, 1;
	@%p5 bra 	$L__BB1_7;
	sub.s32 	%r33, %r44, %r2;
	shl.b32 	%r34, %r33, 2;
	mad.lo.s32 	%r35, %r44, %r21, %r3;
	mul.wide.s32 	%rd14, %r35, 4;
	add.s64 	%rd15, %rd2, %rd14;
	ld.global.f32 	%f61, [%rd15];
	mul.wide.s32 	%rd16, %r34, 4;
	add.s64 	%rd17, %rd1, %rd16;
	ld.global.f32 	%f62, [%rd17];
	fma.rn.f32 	%f63, %f61, %f62, %f96;
	ld.global.f32 	%f64, [%rd15+4];
	ld.global.f32 	%f65, [%rd17+4];
	fma.rn.f32 	%f66, %f64, %f65, %f63;
	ld.global.f32 	%f67, [%rd15+8];
	ld.global.f32 	%f68, [%rd17+8];
	fma.rn.f32 	%f69, %f67, %f68, %f66;
	ld.global.f32 	%f70, [%rd15+12];
	ld.global.f32 	%f71, [%rd17+12];
	fma.rn.f32 	%f72, %f70, %f71, %f69;
	mul.wide.s32 	%rd18, %r21, 4;
	add.s64 	%rd19, %rd15, %rd18;
	ld.global.f32 	%f73, [%rd19];
	ld.global.f32 	%f74, [%rd17+16];
	fma.rn.f32 	%f75, %f73, %f74, %f72;
	ld.global.f32 	%f76, [%rd19+4];
	ld.global.f32 	%f77, [%rd17+20];
	fma.rn.f32 	%f78, %f76, %f77, %f75;
	ld.global.f32 	%f79, [%rd19+8];
	ld.global.f32 	%f80, [%rd17+24];
	fma.rn.f32 	%f81, %f79, %f80, %f78;
	ld.global.f32 	%f82, [%rd19+12];
	ld.global.f32 	%f83, [%rd17+28];
	fma.rn.f32 	%f96, %f82, %f83, %f81;
	add.s32 	%r44, %r44, 2;
$L__BB1_7:
	and.b32  	%r36, %r4, 1;
	setp.eq.b32 	%p6, %r36, 1;
	not.pred 	%p7, %p6;
	@%p7 bra 	$L__BB1_9;
	sub.s32 	%r37, %r44, %r2;
	shl.b32 	%r38, %r37, 2;
	mad.lo.s32 	%r39, %r44, %r21, %r3;
	mul.wide.s32 	%rd20, %r39, 4;
	add.s64 	%rd21, %rd2, %rd20;
	ld.global.f32 	%f84, [%rd21];
	mul.wide.s32 	%rd22, %r38, 4;
	add.s64 	%rd23, %rd1, %rd22;
	ld.global.f32 	%f85, [%rd23];
	fma.rn.f32 	%f86, %f84, %f85, %f96;
	ld.global.f32 	%f87, [%rd21+4];
	ld.global.f32 	%f88, [%rd23+4];
	fma.rn.f32 	%f89, %f87, %f88, %f86;
	ld.global.f32 	%f90, [%rd21+8];
	ld.global.f32 	%f91, [%rd23+8];
	fma.rn.f32 	%f92, %f90, %f91, %f89;
	ld.global.f32 	%f93, [%rd21+12];
	ld.global.f32 	%f94, [%rd23+12];
	fma.rn.f32 	%f96, %f93, %f94, %f92;
$L__BB1_9:
	cvta.to.global.u64 	%rd24, %rd3;
	mul.wide.s32 	%rd25, %r1, 4;
	add.s64 	%rd26, %rd24, %rd25;
	st.global.f32 	[%rd26], %f96;
$L__BB1_10:
	ret;

}
	// .globl	_Z8convolveILi5EEvPfS0_S0_iii
.visible .entry _Z8convolveILi5EEvPfS0_S0_iii(
	.param .u64 .ptr .align 1 _Z8convolveILi5EEvPfS0_S0_iii_param_0,
	.param .u64 .ptr .align 1 _Z8convolveILi5EEvPfS0_S0_iii_param_1,
	.param .u64 .ptr .align 1 _Z8convolveILi5EEvPfS0_S0_iii_param_2,
	.param .u32 _Z8convolveILi5EEvPfS0_S0_iii_param_3,
	.param .u32 _Z8convolveILi5EEvPfS0_S0_iii_param_4,
	.param .u32 _Z8convolveILi5EEvPfS0_S0_iii_param_5
)
{
	.reg .pred 	%p<5>;
	.reg .b32 	%r<36>;
	.reg .b32 	%f<56>;
	.reg .b64 	%rd<19>;

	ld.param.u64 	%rd4, [_Z8convolveILi5EEvPfS0_S0_iii_param_0];
	ld.param.u64 	%rd3, [_Z8convolveILi5EEvPfS0_S0_iii_param_1];
	ld.param.u64 	%rd5, [_Z8convolveILi5EEvPfS0_S0_iii_param_2];
	ld.param.u32 	%r19, [_Z8convolveILi5EEvPfS0_S0_iii_param_3];
	ld.param.u32 	%r17, [_Z8convolveILi5EEvPfS0_S0_iii_param_4];
	ld.param.u32 	%r18, [_Z8convolveILi5EEvPfS0_S0_iii_param_5];
	cvta.to.global.u64 	%rd1, %rd5;
	cvta.to.global.u64 	%rd2, %rd4;
	mov.u32 	%r20, %ctaid.x;
	mov.u32 	%r21, %ntid.x;
	mov.u32 	%r22, %tid.x;
	mad.lo.s32 	%r1, %r20, %r21, %r22;
	mul.lo.s32 	%r23, %r17, %r19;
	setp.ge.s32 	%p1, %r1, %r23;
	@%p1 bra 	$L__BB2_7;
	div.s32 	%r2, %r1, %r17;
	mul.lo.s32 	%r24, %r2, %r17;
	sub.s32 	%r3, %r1, %r24;
	add.s32 	%r25, %r2, 4;
	max.s32 	%r4, %r2, %r25;
	sub.s32 	%r26, %r4, %r2;
	and.b32  	%r27, %r26, 1;
	setp.eq.b32 	%p2, %r27, 1;
	mov.f32 	%f55, 0f00000000;
	mov.u32 	%r32, %r2;
	@%p2 bra 	$L__BB2_3;
	mad.lo.s32 	%r28, %r2, %r18, %r3;
	mul.wide.s32 	%rd6, %r28, 4;
	add.s64 	%rd7, %rd2, %rd6;
	ld.global.f32 	%f9, [%rd7];
	ld.global.f32 	%f10, [%rd1];
	fma.rn.f32 	%f11, %f9, %f10, 0f00000000;
	ld.global.f32 	%f12, [%rd7+4];
	ld.global.f32 	%f13, [%rd1+4];
	fma.rn.f32 	%f14, %f12, %f13, %f11;
	ld.global.f32 	%f15, [%rd7+8];
	ld.global.f32 	%f16, [%rd1+8];
	fma.rn.f32 	%f17, %f15, %f16, %f14;
	ld.global.f32 	%f18, [%rd7+12];
	ld.global.f32 	%f19, [%rd1+12];
	fma.rn.f32 	%f20, %f18, %f19, %f17;
	ld.global.f32 	%f21, [%rd7+16];
	ld.global.f32 	%f22, [%rd1+16];
	fma.rn.f32 	%f55, %f21, %f22, %f20;
	add.s32 	%r32, %r2, 1;
$L__BB2_3:
	setp.gt.s32 	%p3, %r2, 2147483643;
	@%p3 bra 	$L__BB2_6;
	sub.s32 	%r35, %r32, %r4;
	mad.lo.s32 	%r34, %r32, %r18, %r3;
	shl.b32 	%r9, %r18, 1;
	mul.lo.s32 	%r29, %r32, 5;
	mul.lo.s32 	%r30, %r2, 5;
	sub.s32 	%r33, %r29, %r30;
	mul.wide.s32 	%rd12, %r18, 4;
$L__BB2_5:
	.pragma "nounroll";
	mul.wide.s32 	%rd8, %r34, 4;
	add.s64 	%rd9, %rd2, %rd8;
	ld.global.f32 	%f23, [%rd9];
	mul.wide.u32 	%rd10, %r33, 4;
	add.s64 	%rd11, %rd1, %rd10;
	ld.global.f32 	%f24, [%rd11];
	fma.rn.f32 	%f25, %f23, %f24, %f55;
	ld.global.f32 	%f26, [%rd9+4];
	ld.global.f32 	%f27, [%rd11+4];
	fma.rn.f32 	%f28, %f26, %f27, %f25;
	ld.global.f32 	%f29, [%rd9+8];
	ld.global.f32 	%f30, [%rd11+8];
	fma.rn.f32 	%f31, %f29, %f30, %f28;
	ld.global.f32 	%f32, [%rd9+12];
	ld.global.f32 	%f33, [%rd11+12];
	fma.rn.f32 	%f34, %f32, %f33, %f31;
	ld.global.f32 	%f35, [%rd9+16];
	ld.global.f32 	%f36, [%rd11+16];
	fma.rn.f32 	%f37, %f35, %f36, %f34;
	add.s32 	%r31, %r33, 5;
	add.s64 	%rd13, %rd9, %rd12;
	ld.global.f32 	%f38, [%rd13];
	mul.wide.u32 	%rd14, %r31, 4;
	add.s64 	%rd15, %rd1, %rd14;
	ld.global.f32 	%f39, [%rd15];
	fma.rn.f32 	%f40, %f38, %f39, %f37;
	ld.global.f32 	%f41, [%rd13+4];
	ld.global.f32 	%f42, [%rd11+24];
	fma.rn.f32 	%f43, %f41, %f42, %f40;
	ld.global.f32 	%f44, [%rd13+8];
	ld.global.f32 	%f45, [%rd11+28];
	fma.rn.f32 	%f46, %f44, %f45, %f43;
	ld.global.f32 	%f47, [%rd13+12];
	ld.global.f32 	%f48, [%rd11+32];
	fma.rn.f32 	%f49, %f47, %f48, %f46;
	ld.global.f32 	%f50, [%rd13+16];
	ld.global.f32 	%f51, [%rd11+36];
	fma.rn.f32 	%f55, %f50, %f51, %f49;
	add.s32 	%r35, %r35, 2;
	add.s32 	%r34, %r34, %r9;
	add.s32 	%r33, %r33, 10;
	setp.ne.s32 	%p4, %r35, 1;
	@%p4 bra 	$L__BB2_5;
$L__BB2_6:
	cvta.to.global.u64 	%rd16, %rd3;
	mul.wide.s32 	%rd17, %r1, 4;
	add.s64 	%rd18, %rd16, %rd17;
	st.global.f32 	[%rd18], %f55;
$L__BB2_7:
	ret;

}
	// .globl	_Z8convolveILi6EEvPfS0_S0_iii
.visible .entry _Z8convolveILi6EEvPfS0_S0_iii(
	.param .u64 .ptr .align 1 _Z8convolveILi6EEvPfS0_S0_iii_param_0,
	.param .u64 .ptr .align 1 _Z8convolveILi6EEvPfS0_S0_iii_param_1,
	.param .u64 .ptr .align 1 _Z8convolveILi6EEvPfS0_S0_iii_param_2,
	.param .u32 _Z8convolveILi6EEvPfS0_S0_iii_param_3,
	.param .u32 _Z8convolveILi6EEvPfS0_S0_iii_param_4,
	.param .u32 _Z8convolveILi6EEvPfS0_S0_iii_param_5
)
{
	.reg .pred 	%p<5>;
	.reg .b32 	%r<36>;
	.reg .b32 	%f<65>;
	.reg .b64 	%rd<19>;

	ld.param.u64 	%rd4, [_Z8convolveILi6EEvPfS0_S0_iii_param_0];
	ld.param.u64 	%rd3, [_Z8convolveILi6EEvPfS0_S0_iii_param_1];
	ld.param.u64 	%rd5, [_Z8convolveILi6EEvPfS0_S0_iii_param_2];
	ld.param.u32 	%r19, [_Z8convolveILi6EEvPfS0_S0_iii_param_3];
	ld.param.u32 	%r17, [_Z8convolveILi6EEvPfS0_S0_iii_param_4];
	ld.param.u32 	%r18, [_Z8convolveILi6EEvPfS0_S0_iii_param_5];
	cvta.to.global.u64 	%rd1, %rd5;
	cvta.to.global.u64 	%rd2, %rd4;
	mov.u32 	%r20, %ctaid.x;
	mov.u32 	%r21, %ntid.x;
	mov.u32 	%r22, %tid.x;
	mad.lo.s32 	%r1, %r20, %r21, %r22;
	mul.lo.s32 	%r23, %r17, %r19;
	setp.ge.s32 	%p1, %r1, %r23;
	@%p1 bra 	$L__BB3_7;
	div.s32 	%r2, %r1, %r17;
	mul.lo.s32 	%r24, %r2, %r17;
	sub.s32 	%r3, %r1, %r24;
	add.s32 	%r25, %r2, 5;
	max.s32 	%r4, %r2, %r25;
	sub.s32 	%r26, %r4, %r2;
	and.b32  	%r27, %r26, 1;
	setp.eq.b32 	%p2, %r27, 1;
	mov.f32 	%f64, 0f00000000;
	mov.u32 	%r32, %r2;
	@%p2 bra 	$L__BB3_3;
	mad.lo.s32 	%r28, %r2, %r18, %r3;
	mul.wide.s32 	%rd6, %r28, 4;
	add.s64 	%rd7, %rd2, %rd6;
	ld.global.f32 	%f9, [%rd7];
	ld.global.f32 	%f10, [%rd1];
	fma.rn.f32 	%f11, %f9, %f10, 0f00000000;
	ld.global.f32 	%f12, [%rd7+4];
	ld.global.f32 	%f13, [%rd1+4];
	fma.rn.f32 	%f14, %f12, %f13, %f11;
	ld.global.f32 	%f15, [%rd7+8];
	ld.global.f32 	%f16, [%rd1+8];
	fma.rn.f32 	%f17, %f15, %f16, %f14;
	ld.global.f32 	%f18, [%rd7+12];
	ld.global.f32 	%f19, [%rd1+12];
	fma.rn.f32 	%f20, %f18, %f19, %f17;
	ld.global.f32 	%f21, [%rd7+16];
	ld.global.f32 	%f22, [%rd1+16];
	fma.rn.f32 	%f23, %f21, %f22, %f20;
	ld.global.f32 	%f24, [%rd7+20];
	ld.global.f32 	%f25, [%rd1+20];
	fma.rn.f32 	%f64, %f24, %f25, %f23;
	add.s32 	%r32, %r2, 1;
$L__BB3_3:
	setp.gt.s32 	%p3, %r2, 2147483642;
	@%p3 bra 	$L__BB3_6;
	sub.s32 	%r35, %r32, %r4;
	mad.lo.s32 	%r34, %r32, %r18, %r3;
	shl.b32 	%r9, %r18, 1;
	mul.lo.s32 	%r29, %r32, 6;
	mul.lo.s32 	%r30, %r2, 6;
	sub.s32 	%r33, %r29, %r30;
	mul.wide.s32 	%rd12, %r18, 4;
$L__BB3_5:
	.pragma "nounroll";
	mul.wide.s32 	%rd8, %r34, 4;
	add.s64 	%rd9, %rd2, %rd8;
	ld.global.f32 	%f26, [%rd9];
	mul.wide.u32 	%rd10, %r33, 4;
	add.s64 	%rd11, %rd1, %rd10;
	ld.global.f32 	%f27, [%rd11];
	fma.rn.f32 	%f28, %f26, %f27, %f64;
	ld.global.f32 	%f29, [%rd9+4];
	ld.global.f32 	%f30, [%rd11+4];
	fma.rn.f32 	%f31, %f29, %f30, %f28;
	ld.global.f32 	%f32, [%rd9+8];
	ld.global.f32 	%f33, [%rd11+8];
	fma.rn.f32 	%f34, %f32, %f33, %f31;
	ld.global.f32 	%f35, [%rd9+12];
	ld.global.f32 	%f36, [%rd11+12];
	fma.rn.f32 	%f37, %f35, %f36, %f34;
	ld.global.f32 	%f38, [%rd9+16];
	ld.global.f32 	%f39, [%rd11+16];
	fma.rn.f32 	%f40, %f38, %f39, %f37;
	ld.global.f32 	%f41, [%rd9+20];
	ld.global.f32 	%f42, [%rd11+20];
	fma.rn.f32 	%f43, %f41, %f42, %f40;
	add.s32 	%r31, %r33, 6;
	add.s64 	%rd13, %rd9, %rd12;
	ld.global.f32 	%f44, [%rd13];
	mul.wide.u32 	%rd14, %r31, 4;
	add.s64 	%rd15, %rd1, %rd14;
	ld.global.f32 	%f45, [%rd15];
	fma.rn.f32 	%f46, %f44, %f45, %f43;
	ld.global.f32 	%f47, [%rd13+4];
	ld.global.f32 	%f48, [%rd15+4];
	fma.rn.f32 	%f49, %f47, %f48, %f46;
	ld.global.f32 	%f50, [%rd13+8];
	ld.global.f32 	%f51, [%rd11+32];
	fma.rn.f32 	%f52, %f50, %f51, %f49;
	ld.global.f32 	%f53, [%rd13+12];
	ld.global.f32 	%f54, [%rd11+36];
	fma.rn.f32 	%f55, %f53, %f54, %f52;
	ld.global.f32 	%f56, [%rd13+16];
	ld.global.f32 	%f57, [%rd11+40];
	fma.rn.f32 	%f58, %f56, %f57, %f55;
	ld.global.f32 	%f59, [%rd13+20];
	ld.global.f32 	%f60, [%rd11+44];
	fma.rn.f32 	%f64, %f59, %f60, %f58;
	add.s32 	%r35, %r35, 2;
	add.s32 	%r34, %r34, %r9;
	add.s32 	%r33, %r33, 12;
	setp.ne.s32 	%p4, %r35, 1;
	@%p4 bra 	$L__BB3_5;
$L__BB3_6:
	cvta.to.global.u64 	%rd16, %rd3;
	mul.wide.s32 	%rd17, %r1, 4;
	add.s64 	%rd18, %rd16, %rd17;
	st.global.f32 	[%rd18], %f64;
$L__BB3_7:
	ret;

}
	// .globl	_Z8convolveILi7EEvPfS0_S0_iii
.visible .entry _Z8convolveILi7EEvPfS0_S0_iii(
	.param .u64 .ptr .align 1 _Z8convolveILi7EEvPfS0_S0_iii_param_0,
	.param .u64 .ptr .align 1 _Z8convolveILi7EEvPfS0_S0_iii_param_1,
	.param .u64 .ptr .align 1 _Z8convolveILi7EEvPfS0_S0_iii_param_2,
	.param .u32 _Z8convolveILi7EEvPfS0_S0_iii_param_3,
	.param .u32 _Z8convolveILi7EEvPfS0_S0_iii_param_4,
	.param .u32 _Z8convolveILi7EEvPfS0_S0_iii_param_5
)
{
	.reg .pred 	%p<5>;
	.reg .b32 	%r<36>;
	.reg .b32 	%f<74>;
	.reg .b64 	%rd<19>;

	ld.param.u64 	%rd4, [_Z8convolveILi7EEvPfS0_S0_iii_param_0];
	ld.param.u64 	%rd3, [_Z8convolveILi7EEvPfS0_S0_iii_param_1];
	ld.param.u64 	%rd5, [_Z8convolveILi7EEvPfS0_S0_iii_param_2];
	ld.param.u32 	%r19, [_Z8convolveILi7EEvPfS0_S0_iii_param_3];
	ld.param.u32 	%r17, [_Z8convolveILi7EEvPfS0_S0_iii_param_4];
	ld.param.u32 	%r18, [_Z8convolveILi7EEvPfS0_S0_iii_param_5];
	cvta.to.global.u64 	%rd1, %rd5;
	cvta.to.global.u64 	%rd2, %rd4;
	mov.u32 	%r20, %ctaid.x;
	mov.u32 	%r21, %ntid.x;
	mov.u32 	%r22, %tid.x;
	mad.lo.s32 	%r1, %r20, %r21, %r22;
	mul.lo.s32 	%r23, %r17, %r19;
	setp.ge.s32 	%p1, %r1, %r23;
	@%p1 bra 	$L__BB4_7;
	div.s32 	%r2, %r1, %r17;
	mul.lo.s32 	%r24, %r2, %r17;
	sub.s32 	%r3, %r1, %r24;
	add.s32 	%r25, %r2, 6;
	max.s32 	%r4, %r2, %r25;
	sub.s32 	%r26, %r4, %r2;
	and.b32  	%r27, %r26, 1;
	setp.eq.b32 	%p2, %r27, 1;
	mov.f32 	%f73, 0f00000000;
	mov.u32 	%r32, %r2;
	@%p2 bra 	$L__BB4_3;
	mad.lo.s32 	%r28, %r2, %r18, %r3;
	mul.wide.s32 	%rd6, %r28, 4;
	add.s64 	%rd7, %rd2, %rd6;
	ld.global.f32 	%f9, [%rd7];
	ld.global.f32 	%f10, [%rd1];
	fma.rn.f32 	%f11, %f9, %f10, 0f00000000;
	ld.global.f32 	%f12, [%rd7+4];
	ld.global.f32 	%f13, [%rd1+4];
	fma.rn.f32 	%f14, %f12, %f13, %f11;
	ld.global.f32 	%f15, [%rd7+8];
	ld.global.f32 	%f16, [%rd1+8];
	fma.rn.f32 	%f17, %f15, %f16, %f14;
	ld.global.f32 	%f18, [%rd7+12];
	ld.global.f32 	%f19, [%rd1+12];
	fma.rn.f32 	%f20, %f18, %f19, %f17;
	ld.global.f32 	%f21, [%rd7+16];
	ld.global.f32 	%f22, [%rd1+16];
	fma.rn.f32 	%f23, %f21, %f22, %f20;
	ld.global.f32 	%f24, [%rd7+20];
	ld.global.f32 	%f25, [%rd1+20];
	fma.rn.f32 	%f26, %f24, %f25, %f23;
	ld.global.f32 	%f27, [%rd7+24];
	ld.global.f32 	%f28, [%rd1+24];
	fma.rn.f32 	%f73, %f27, %f28, %f26;
	add.s32 	%r32, %r2, 1;
$L__BB4_3:
	setp.gt.s32 	%p3, %r2, 2147483641;
	@%p3 bra 	$L__BB4_6;
	sub.s32 	%r35, %r32, %r4;
	mad.lo.s32 	%r34, %r32, %r18, %r3;
	shl.b32 	%r9, %r18, 1;
	mul.lo.s32 	%r29, %r32, 7;
	mul.lo.s32 	%r30, %r2, 7;
	sub.s32 	%r33, %r29, %r30;
	mul.wide.s32 	%rd12, %r18, 4;
$L__BB4_5:
	.pragma "nounroll";
	mul.wide.s32 	%rd8, %r34, 4;
	add.s64 	%rd9, %rd2, %rd8;
	ld.global.f32 	%f29, [%rd9];
	mul.wide.u32 	%rd10, %r33, 4;
	add.s64 	%rd11, %rd1, %rd10;
	ld.global.f32 	%f30, [%rd11];
	fma.rn.f32 	%f31, %f29, %f30, %f73;
	ld.global.f32 	%f32, [%rd9+4];
	ld.global.f32 	%f33, [%rd11+4];
	fma.rn.f32 	%f34, %f32, %f33, %f31;
	ld.global.f32 	%f35, [%rd9+8];
	ld.global.f32 	%f36, [%rd11+8];
	fma.rn.f32 	%f37, %f35, %f36, %f34;
	ld.global.f32 	%f38, [%rd9+12];
	ld.global.f32 	%f39, [%rd11+12];
	fma.rn.f32 	%f40, %f38, %f39, %f37;
	ld.global.f32 	%f41, [%rd9+16];
	ld.global.f32 	%f42, [%rd11+16];
	fma.rn.f32 	%f43, %f41, %f42, %f40;
	ld.global.f32 	%f44, [%rd9+20];
	ld.global.f32 	%f45, [%rd11+20];
	fma.rn.f32 	%f46, %f44, %f45, %f43;
	ld.global.f32 	%f47, [%rd9+24];
	ld.global.f32 	%f48, [%rd11+24];
	fma.rn.f32 	%f49, %f47, %f48, %f46;
	add.s32 	%r31, %r33, 7;
	add.s64 	%rd13, %rd9, %rd12;
	ld.global.f32 	%f50, [%rd13];
	mul.wide.u32 	%rd14, %r31, 4;
	add.s64 	%rd15, %rd1, %rd14;
	ld.global.f32 	%f51, [%rd15];
	fma.rn.f32 	%f52, %f50, %f51, %f49;
	ld.global.f32 	%f53, [%rd13+4];
	ld.global.f32 	%f54, [%rd11+32];
	fma.rn.f32 	%f55, %f53, %f54, %f52;
	ld.global.f32 	%f56, [%rd13+8];
	ld.global.f32 	%f57, [%rd11+36];
	fma.rn.f32 	%f58, %f56, %f57, %f55;
	ld.global.f32 	%f59, [%rd13+12];
	ld.global.f32 	%f60, [%rd11+40];
	fma.rn.f32 	%f61, %f59, %f60, %f58;
	ld.global.f32 	%f62, [%rd13+16];
	ld.global.f32 	%f63, [%rd11+44];
	fma.rn.f32 	%f64, %f62, %f63, %f61;
	ld.global.f32 	%f65, [%rd13+20];
	ld.global.f32 	%f66, [%rd11+48];
	fma.rn.f32 	%f67, %f65, %f66, %f64;
	ld.global.f32 	%f68, [%rd13+24];
	ld.global.f32 	%f69, [%rd11+52];
	fma.rn.f32 	%f73, %f68, %f69, %f67;
	add.s32 	%r35, %r35, 2;
	add.s32 	%r34, %r34, %r9;
	add.s32 	%r33, %r33, 14;
	setp.ne.s32 	%p4, %r35, 1;
	@%p4 bra 	$L__BB4_5;
$L__BB4_6:
	cvta.to.global.u64 	%rd16, %rd3;
	mul.wide.s32 	%rd17, %r1, 4;
	add.s64 	%rd18, %rd16, %rd17;
	st.global.f32 	[%rd18], %f73;
$L__BB4_7:
	ret;

}
	// .globl	_Z8convolveILi8EEvPfS0_S0_iii
.visible .entry _Z8convolveILi8EEvPfS0_S0_iii(
	.param .u64 .ptr .align 1 _Z8convolveILi8EEvPfS0_S0_iii_param_0,
	.param .u64 .ptr .align 1 _Z8convolveILi8EEvPfS0_S0_iii_param_1,
	.param .u64 .ptr .align 1 _Z8convolveILi8EEvPfS0_S0_iii_param_2,
	.param .u32 _Z8convolveILi8EEvPfS0_S0_iii_param_3,
	.param .u32 _Z8convolveILi8EEvPfS0_S0_iii_param_4,
	.param .u32 _Z8convolveILi8EEvPfS0_S0_iii_param_5
)
{
	.reg .pred 	%p<5>;
	.reg .b32 	%r<35>;
	.reg .b32 	%f<83>;
	.reg .b64 	%rd<17>;

	ld.param.u64 	%rd4, [_Z8convolveILi8EEvPfS0_S0_iii_param_0];
	ld.param.u64 	%rd3, [_Z8convolveILi8EEvPfS0_S0_iii_param_1];
	ld.param.u64 	%rd5, [_Z8convolveILi8EEvPfS0_S0_iii_param_2];
	ld.param.u32 	%r19, [_Z8convolveILi8EEvPfS0_S0_iii_param_3];
	ld.param.u32 	%r17, [_Z8convolveILi8EEvPfS0_S0_iii_param_4];
	ld.param.u32 	%r18, [_Z8convolveILi8EEvPfS0_S0_iii_param_5];
	cvta.to.global.u64 	%rd1, %rd5;
	cvta.to.global.u64 	%rd2, %rd4;
	mov.u32 	%r20, %ctaid.x;
	mov.u32 	%r21, %ntid.x;
	mov.u32 	%r22, %tid.x;
	mad.lo.s32 	%r1, %r20, %r21, %r22;
	mul.lo.s32 	%r23, %r17, %r19;
	setp.ge.s32 	%p1, %r1, %r23;
	@%p1 bra 	$L__BB5_7;
	div.s32 	%r2, %r1, %r17;
	mul.lo.s32 	%r24, %r2, %r17;
	sub.s32 	%r3, %r1, %r24;
	add.s32 	%r25, %r2, 7;
	max.s32 	%r4, %r2, %r25;
	sub.s32 	%r26, %r4, %r2;
	and.b32  	%r27, %r26, 1;
	setp.eq.b32 	%p2, %r27, 1;
	mov.f32 	%f82, 0f00000000;
	mov.u32 	%r31, %r2;
	@%p2 bra 	$L__BB5_3;
	mad.lo.s32 	%r28, %r2, %r18, %r3;
	mul.wide.s32 	%rd6, %r28, 4;
	add.s64 	%rd7, %rd2, %rd6;
	ld.global.f32 	%f9, [%rd7];
	ld.global.f32 	%f10, [%rd1];
	fma.rn.f32 	%f11, %f9, %f10, 0f00000000;
	ld.global.f32 	%f12, [%rd7+4];
	ld.global.f32 	%f13, [%rd1+4];
	fma.rn.f32 	%f14, %f12, %f13, %f11;
	ld.global.f32 	%f15, [%rd7+8];
	ld.global.f32 	%f16, [%rd1+8];
	fma.rn.f32 	%f17, %f15, %f16, %f14;
	ld.global.f32 	%f18, [%rd7+12];
	ld.global.f32 	%f19, [%rd1+12];
	fma.rn.f32 	%f20, %f18, %f19, %f17;
	ld.global.f32 	%f21, [%rd7+16];
	ld.global.f32 	%f22, [%rd1+16];
	fma.rn.f32 	%f23, %f21, %f22, %f20;
	ld.global.f32 	%f24, [%rd7+20];
	ld.global.f32 	%f25, [%rd1+20];
	fma.rn.f32 	%f26, %f24, %f25, %f23;
	ld.global.f32 	%f27, [%rd7+24];
	ld.global.f32 	%f28, [%rd1+24];
	fma.rn.f32 	%f29, %f27, %f28, %f26;
	ld.global.f32 	%f30, [%rd7+28];
	ld.global.f32 	%f31, [%rd1+28];
	fma.rn.f32 	%f82, %f30, %f31, %f29;
	add.s32 	%r31, %r2, 1;
$L__BB5_3:
	setp.gt.s32 	%p3, %r2, 2147483640;
	@%p3 bra 	$L__BB5_6;
	sub.s32 	%r34, %r31, %r4;
	mad.lo.s32 	%r33, %r31, %r18, %r3;
	shl.b32 	%r9, %r18, 1;
	shl.b32 	%r29, %r31, 3;
	shl.b32 	%r30, %r2, 3;
	sub.s32 	%r32, %r29, %r30;
	mul.wide.s32 	%rd12, %r18, 4;
$L__BB5_5:
	.pragma "nounroll";
	mul.wide.s32 	%rd8, %r33, 4;
	add.s64 	%rd9, %rd2, %rd8;
	ld.global.f32 	%f32, [%rd9];
	mul.wide.s32 	%rd10, %r32, 4;
	add.s64 	%rd11, %rd1, %rd10;
	ld.global.f32 	%f33, [%rd11];
	fma.rn.f32 	%f34, %f32, %f33, %f82;
	ld.global.f32 	%f35, [%rd9+4];
	ld.global.f32 	%f36, [%rd11+4];
	fma.rn.f32 	%f37, %f35, %f36, %f34;
	ld.global.f32 	%f38, [%rd9+8];
	ld.global.f32 	%f39, [%rd11+8];
	fma.rn.f32 	%f40, %f38, %f39, %f37;
	ld.global.f32 	%f41, [%rd9+12];
	ld.global.f32 	%f42, [%rd11+12];
	fma.rn.f32 	%f43, %f41, %f42, %f40;
	ld.global.f32 	%f44, [%rd9+16];
	ld.global.f32 	%f45, [%rd11+16];
	fma.rn.f32 	%f46, %f44, %f45, %f43;
	ld.global.f32 	%f47, [%rd9+20];
	ld.global.f32 	%f48, [%rd11+20];
	fma.rn.f32 	%f49, %f47, %f48, %f46;
	ld.global.f32 	%f50, [%rd9+24];
	ld.global.f32 	%f51, [%rd11+24];
	fma.rn.f32 	%f52, %f50, %f51, %f49;
	ld.global.f32 	%f53, [%rd9+28];
	ld.global.f32 	%f54, [%rd11+28];
	fma.rn.f32 	%f55, %f53, %f54, %f52;
	add.s64 	%rd13, %rd9, %rd12;
	ld.global.f32 	%f56, [%rd13];
	ld.global.f32 	%f57, [%rd11+32];
	fma.rn.f32 	%f58, %f56, %f57, %f55;
	ld.global.f32 	%f59, [%rd13+4];
	ld.global.f32 	%f60, [%rd11+36];
	fma.rn.f32 	%f61, %f59, %f60, %f58;
	ld.global.f32 	%f62, [%rd13+8];
	ld.global.f32 	%f63, [%rd11+40];
	fma.rn.f32 	%f64, %f62, %f63, %f61;
	ld.global.f32 	%f65, [%rd13+12];
	ld.global.f32 	%f66, [%rd11+44];
	fma.rn.f32 	%f67, %f65, %f66, %f64;
	ld.global.f32 	%f68, [%rd13+16];
	ld.global.f32 	%f69, [%rd11+48];
	fma.rn.f32 	%f70, %f68, %f69, %f67;
	ld.global.f32 	%f71, [%rd13+20];
	ld.global.f32 	%f72, [%rd11+52];
	fma.rn.f32 	%f73, %f71, %f72, %f70;
	ld.global.f32 	%f74, [%rd13+24];
	ld.global.f32 	%f75, [%rd11+56];
	fma.rn.f32 	%f76, %f74, %f75, %f73;
	ld.global.f32 	%f77, [%rd13+28];
	ld.global.f32 	%f78, [%rd11+60];
	fma.rn.f32 	%f82, %f77, %f78, %f76;
	add.s32 	%r34, %r34, 2;
	add.s32 	%r33, %r33, %r9;
	add.s32 	%r32, %r32, 16;
	setp.ne.s32 	%p4, %r34, 1;
	@%p4 bra 	$L__BB5_5;
$L__BB5_6:
	cvta.to.global.u64 	%rd14, %rd3;
	mul.wide.s32 	%rd15, %r1, 4;
	add.s64 	%rd16, %rd14, %rd15;
	st.global.f32 	[%rd16], %f82;
$L__BB5_7:
	ret;

}
	// .globl	_Z8convolveILi9EEvPfS0_S0_iii
.visible .entry _Z8convolveILi9EEvPfS0_S0_iii(
	.param .u64 .ptr .align 1 _Z8convolveILi9EEvPfS0_S0_iii_param_0,
	.param .u64 .ptr .align 1 _Z8convolveILi9EEvPfS0_S0_iii_param_1,
	.param .u64 .ptr .align 1 _Z8convolveILi9EEvPfS0_S0_iii_param_2,
	.param .u32 _Z8convolveILi9EEvPfS0_S0_iii_param_3,
	.param .u32 _Z8convolveILi9EEvPfS0_S0_iii_param_4,
	.param .u32 _Z8convolveILi9EEvPfS0_S0_iii_param_5
)
{
	.reg .pred 	%p<3>;
	.reg .b32 	%r<22>;
	.reg .b32 	%f<31>;
	.reg .b64 	%rd<15>;

	ld.param.u64 	%rd5, [_Z8convolveILi9EEvPfS0_S0_iii_param_0];
	ld.param.u64 	%rd6, [_Z8convolveILi9EEvPfS0_S0_iii_param_1];
	ld.param.u64 	%rd7, [_Z8convolveILi9EEvPfS0_S0_iii_param_2];
	ld.param.u32 	%r10, [_Z8convolveILi9EEvPfS0_S0_iii_param_3];
	ld.param.u32 	%r8, [_Z8convolveILi9EEvPfS0_S0_iii_param_4];
	ld.param.u32 	%r9, [_Z8convolveILi9EEvPfS0_S0_iii_param_5];
	mov.u32 	%r11, %ctaid.x;
	mov.u32 	%r12, %ntid.x;
	mov.u32 	%r13, %tid.x;
	mad.lo.s32 	%r1, %r11, %r12, %r13;
	mul.lo.s32 	%r14, %r8, %r10;
	setp.ge.s32 	%p1, %r1, %r14;
	@%p1 bra 	$L__BB6_4;
	div.s32 	%r15, %r1, %r8;
	mul.lo.s32 	%r16, %r15, %r8;
	sub.s32 	%r17, %r1, %r16;
	add.s32 	%r18, %r15, 8;
	max.s32 	%r19, %r15, %r18;
	sub.s32 	%r21, %r15, %r19;
	mad.lo.s32 	%r20, %r15, %r9, %r17;
	cvta.to.global.u64 	%rd8, %rd7;
	add.s64 	%rd14, %rd8, 16;
	cvta.to.global.u64 	%rd2, %rd5;
	mov.f32 	%f30, 0f00000000;
$L__BB6_2:
	mul.wide.s32 	%rd9, %r20, 4;
	add.s64 	%rd10, %rd2, %rd9;
	ld.global.f32 	%f4, [%rd10];
	ld.global.f32 	%f5, [%rd14+-16];
	fma.rn.f32 	%f6, %f4, %f5, %f30;
	ld.global.f32 	%f7, [%rd10+4];
	ld.global.f32 	%f8, [%rd14+-12];
	fma.rn.f32 	%f9, %f7, %f8, %f6;
	ld.global.f32 	%f10, [%rd10+8];
	ld.global.f32 	%f11, [%rd14+-8];
	fma.rn.f32 	%f12, %f10, %f11, %f9;
	ld.global.f32 	%f13, [%rd10+12];
	ld.global.f32 	%f14, [%rd14+-4];
	fma.rn.f32 	%f15, %f13, %f14, %f12;
	ld.global.f32 	%f16, [%rd10+16];
	ld.global.f32 	%f17, [%rd14];
	fma.rn.f32 	%f18, %f16, %f17, %f15;
	ld.global.f32 	%f19, [%rd10+20];
	ld.global.f32 	%f20, [%rd14+4];
	fma.rn.f32 	%f21, %f19, %f20, %f18;
	ld.global.f32 	%f22, [%rd10+24];
	ld.global.f32 	%f23, [%rd14+8];
	fma.rn.f32 	%f24, %f22, %f23, %f21;
	ld.global.f32 	%f25, [%rd10+28];
	ld.global.f32 	%f26, [%rd14+12];
	fma.rn.f32 	%f27, %f25, %f26, %f24;
	ld.global.f32 	%f28, [%rd10+32];
	ld.global.f32 	%f29, [%rd14+16];
	fma.rn.f32 	%f30, %f28, %f29, %f27;
	add.s32 	%r21, %r21, 1;
	add.s32 	%r20, %r20, %r9;
	add.s64 	%rd14, %rd14, 36;
	setp.ne.s32 	%p2, %r21, 1;
	@%p2 bra 	$L__BB6_2;
	cvta.to.global.u64 	%rd11, %rd6;
	mul.wide.s32 	%rd12, %r1, 4;
	add.s64 	%rd13, %rd11, %rd12;
	st.global.f32 	[%rd13], %f30;
$L__BB6_4:
	ret;

}
	// .globl	_Z8convolveILi10EEvPfS0_S0_iii
.visible .entry _Z8convolveILi10EEvPfS0_S0_iii(
	.param .u64 .ptr .align 1 _Z8convolveILi10EEvPfS0_S0_iii_param_0,
	.param .u64 .ptr .align 1 _Z8convolveILi10EEvPfS0_S0_iii_param_1,
	.param .u64 .ptr .align 1 _Z8convolveILi10EEvPfS0_S0_iii_param_2,
	.param .u32 _Z8convolveILi10EEvPfS0_S0_iii_param_3,
	.param .u32 _Z8convolveILi10EEvPfS0_S0_iii_param_4,
	.param .u32 _Z8convolveILi10EEvPfS0_S0_iii_param_5
)
{
	.reg .pred 	%p<3>;
	.reg .b32 	%r<22>;
	.reg .b32 	%f<34>;
	.reg .b64 	%rd<15>;

	ld.param.u64 	%rd5, [_Z8convolveILi10EEvPfS0_S0_iii_param_0];
	ld.param.u64 	%rd6, [_Z8convolveILi10EEvPfS0_S0_iii_param_1];
	ld.param.u64 	%rd7, [_Z8convolveILi10EEvPfS0_S0_iii_param_2];
	ld.param.u32 	%r10, [_Z8convolveILi10EEvPfS0_S0_iii_param_3];
	ld.param.u32 	%r8, [_Z8convolveILi10EEvPfS0_S0_iii_param_4];
	ld.param.u32 	%r9, [_Z8convolveILi10EEvPfS0_S0_iii_param_5];
	mov.u32 	%r11, %ctaid.x;
	mov.u32 	%r12, %ntid.x;
	mov.u32 	%r13, %tid.x;
	mad.lo.s32 	%r1, %r11, %r12, %r13;
	mul.lo.s32 	%r14, %r8, %r10;
	setp.ge.s32 	%p1, %r1, %r14;
	@%p1 bra 	$L__BB7_4;
	div.s32 	%r15, %r1, %r8;
	mul.lo.s32 	%r16, %r15, %r8;
	sub.s32 	%r17, %r1, %r16;
	add.s32 	%r18, %r15, 9;
	max.s32 	%r19, %r15, %r18;
	sub.s32 	%r21, %r15, %r19;
	mad.lo.s32 	%r20, %r15, %r9, %r17;
	cvta.to.global.u64 	%rd8, %rd7;
	add.s64 	%rd14, %rd8, 20;
	cvta.to.global.u64 	%rd2, %rd5;
	mov.f32 	%f33, 0f00000000;
$L__BB7_2:
	mul.wide.s32 	%rd9, %r20, 4;
	add.s64 	%rd10, %rd2, %rd9;
	ld.global.f32 	%f4, [%rd10];
	ld.global.f32 	%f5, [%rd14+-20];
	fma.rn.f32 	%f6, %f4, %f5, %f33;
	ld.global.f32 	%f7, [%rd10+4];
	ld.global.f32 	%f8, [%rd14+-16];
	fma.rn.f32 	%f9, %f7, %f8, %f6;
	ld.global.f32 	%f10, [%rd10+8];
	ld.global.f32 	%f11, [%rd14+-12];
	fma.rn.f32 	%f12, %f10, %f11, %f9;
	ld.global.f32 	%f13, [%rd10+12];
	ld.global.f32 	%f14, [%rd14+-8];
	fma.rn.f32 	%f15, %f13, %f14, %f12;
	ld.global.f32 	%f16, [%rd10+16];
	ld.global.f32 	%f17, [%rd14+-4];
	fma.rn.f32 	%f18, %f16, %f17, %f15;
	ld.global.f32 	%f19, [%rd10+20];
	ld.global.f32 	%f20, [%rd14];
	fma.rn.f32 	%f21, %f19, %f20, %f18;
	ld.global.f32 	%f22, [%rd10+24];
	ld.global.f32 	%f23, [%rd14+4];
	fma.rn.f32 	%f24, %f22, %f23, %f21;
	ld.global.f32 	%f25, [%rd10+28];
	ld.global.f32 	%f26, [%rd14+8];
	fma.rn.f32 	%f27, %f25, %f26, %f24;
	ld.global.f32 	%f28, [%rd10+32];
	ld.global.f32 	%f29, [%rd14+12];
	fma.rn.f32 	%f30, %f28, %f29, %f27;
	ld.global.f32 	%f31, [%rd10+36];
	ld.global.f32 	%f32, [%rd14+16];
	fma.rn.f32 	%f33, %f31, %f32, %f30;
	add.s32 	%r21, %r21, 1;
	add.s32 	%r20, %r20, %r9;
	add.s64 	%rd14, %rd14, 40;
	setp.ne.s32 	%p2, %r21, 1;
	@%p2 bra 	$L__BB7_2;
	cvta.to.global.u64 	%rd11, %rd6;
	mul.wide.s32 	%rd12, %r1, 4;
	add.s64 	%rd13, %rd11, %rd12;
	st.global.f32 	[%rd13], %f33;
$L__BB7_4:
	ret;

}
	// .globl	_Z8convolveILi11EEvPfS0_S0_iii
.visible .entry _Z8convolveILi11EEvPfS0_S0_iii(
	.param .u64 .ptr .align 1 _Z8convolveILi11EEvPfS0_S0_iii_param_0,
	.param .u64 .ptr .align 1 _Z8convolveILi11EEvPfS0_S0_iii_param_1,
	.param .u64 .ptr .align 1 _Z8convolveILi11EEvPfS0_S0_iii_param_2,
	.param .u32 _Z8convolveILi11EEvPfS0_S0_iii_param_3,
	.param .u32 _Z8convolveILi11EEvPfS0_S0_iii_param_4,
	.param .u32 _Z8convolveILi11EEvPfS0_S0_iii_param_5
)
{
	.reg .pred 	%p<3>;
	.reg .b32 	%r<22>;
	.reg .b32 	%f<37>;
	.reg .b64 	%rd<15>;

	ld.param.u64 	%rd5, [_Z8convolveILi11EEvPfS0_S0_iii_param_0];
	ld.param.u64 	%rd6, [_Z8convolveILi11EEvPfS0_S0_iii_param_1];
	ld.param.u64 	%rd7, [_Z8convolveILi11EEvPfS0_S0_iii_param_2];
	ld.param.u32 	%r10, [_Z8convolveILi11EEvPfS0_S0_iii_param_3];
	ld.param.u32 	%r8, [_Z8convolveILi11EEvPfS0_S0_iii_param_4];
	ld.param.u32 	%r9, [_Z8convolveILi11EEvPfS0_S0_iii_param_5];
	mov.u32 	%r11, %ctaid.x;
	mov.u32 	%r12, %ntid.x;
	mov.u32 	%r13, %tid.x;
	mad.lo.s32 	%r1, %r11, %r12, %r13;
	mul.lo.s32 	%r14, %r8, %r10;
	setp.ge.s32 	%p1, %r1, %r14;
	@%p1 bra 	$L__BB8_4;
	div.s32 	%r15, %r1, %r8;
	mul.lo.s32 	%r16, %r15, %r8;
	sub.s32 	%r17, %r1, %r16;
	add.s32 	%r18, %r15, 10;
	max.s32 	%r19, %r15, %r18;
	sub.s32 	%r21, %r15, %r19;
	mad.lo.s32 	%r20, %r15, %r9, %r17;
	cvta.to.global.u64 	%rd8, %rd7;
	add.s64 	%rd14, %rd8, 20;
	cvta.to.global.u64 	%rd2, %rd5;
	mov.f32 	%f36, 0f00000000;
$L__BB8_2:
	mul.wide.s32 	%rd9, %r20, 4;
	add.s64 	%rd10, %rd2, %rd9;
	ld.global.f32 	%f4, [%rd10];
	ld.global.f32 	%f5, [%rd14+-20];
	fma.rn.f32 	%f6, %f4, %f5, %f36;
	ld.global.f32 	%f7, [%rd10+4];
	ld.global.f32 	%f8, [%rd14+-16];
	fma.rn.f32 	%f9, %f7, %f8, %f6;
	ld.global.f32 	%f10, [%rd10+8];
	ld.global.f32 	%f11, [%rd14+-12];
	fma.rn.f32 	%f12, %f10, %f11, %f9;
	ld.global.f32 	%f13, [%rd10+12];
	ld.global.f32 	%f14, [%rd14+-8];
	fma.rn.f32 	%f15, %f13, %f14, %f12;
	ld.global.f32 	%f16, [%rd10+16];
	ld.global.f32 	%f17, [%rd14+-4];
	fma.rn.f32 	%f18, %f16, %f17, %f15;
	ld.global.f32 	%f19, [%rd10+20];
	ld.global.f32 	%f20, [%rd14];
	fma.rn.f32 	%f21, %f19, %f20, %f18;
	ld.global.f32 	%f22, [%rd10+24];
	ld.global.f32 	%f23, [%rd14+4];
	fma.rn.f32 	%f24, %f22, %f23, %f21;
	ld.global.f32 	%f25, [%rd10+28];
	ld.global.f32 	%f26, [%rd14+8];
	fma.rn.f32 	%f27, %f25, %f26, %f24;
	ld.global.f32 	%f28, [%rd10+32];
	ld.global.f32 	%f29, [%rd14+12];
	fma.rn.f32 	%f30, %f28, %f29, %f27;
	ld.global.f32 	%f31, [%rd10+36];
	ld.global.f32 	%f32, [%rd14+16];
	fma.rn.f32 	%f33, %f31, %f32, %f30;
	ld.global.f32 	%f34, [%rd10+40];
	ld.global.f32 	%f35, [%rd14+20];
	fma.rn.f32 	%f36, %f34, %f35, %f33;
	add.s32 	%r21, %r21, 1;
	add.s32 	%r20, %r20, %r9;
	add.s64 	%rd14, %rd14, 44;
	setp.ne.s32 	%p2, %r21, 1;
	@%p2 bra 	$L__BB8_2;
	cvta.to.global.u64 	%rd11, %rd6;
	mul.wide.s32 	%rd12, %r1, 4;
	add.s64 	%rd13, %rd11, %rd12;
	st.global.f32 	[%rd13], %f36;
$L__BB8_4:
	ret;

}
	// .globl	_Z8convolveILi12EEvPfS0_S0_iii
.visible .entry _Z8convolveILi12EEvPfS0_S0_iii(
	.param .u64 .ptr .align 1 _Z8convolveILi12EEvPfS0_S0_iii_param_0,
	.param .u64 .ptr .align 1 _Z8convolveILi12EEvPfS0_S0_iii_param_1,
	.param .u64 .ptr .align 1 _Z8convolveILi12EEvPfS0_S0_iii_param_2,
	.param .u32 _Z8convolveILi12EEvPfS0_S0_iii_param_3,
	.param .u32 _Z8convolveILi12EEvPfS0_S0_iii_param_4,
	.param .u32 _Z8convolveILi12EEvPfS0_S0_iii_param_5
)
{
	.reg .pred 	%p<3>;
	.reg .b32 	%r<22>;
	.reg .b32 	%f<40>;
	.reg .b64 	%rd<15>;

	ld.param.u64 	%rd5, [_Z8convolveILi12EEvPfS0_S0_iii_param_0];
	ld.param.u64 	%rd6, [_Z8convolveILi12EEvPfS0_S0_iii_param_1];
	ld.param.u64 	%rd7, [_Z8convolveILi12EEvPfS0_S0_iii_param_2];
	ld.param.u32 	%r10, [_Z8convolveILi12EEvPfS0_S0_iii_param_3];
	ld.param.u32 	%r8, [_Z8convolveILi12EEvPfS0_S0_iii_param_4];
	ld.param.u32 	%r9, [_Z8convolveILi12EEvPfS0_S0_iii_param_5];
	mov.u32 	%r11, %ctaid.x;
	mov.u32 	%r12, %ntid.x;
	mov.u32 	%r13, %tid.x;
	mad.lo.s32 	%r1, %r11, %r12, %r13;
	mul.lo.s32 	%r14, %r8, %r10;
	setp.ge.s32 	%p1, %r1, %r14;
	@%p1 bra 	$L__BB9_4;
	div.s32 	%r15, %r1, %r8;
	mul.lo.s32 	%r16, %r15, %r8;
	sub.s32 	%r17, %r1, %r16;
	add.s32 	%r18, %r15, 11;
	max.s32 	%r19, %r15, %r18;
	sub.s32 	%r21, %r15, %r19;
	mad.lo.s32 	%r20, %r15, %r9, %r17;
	cvta.to.global.u64 	%rd8, %rd7;
	add.s64 	%rd14, %rd8, 24;
	cvta.to.global.u64 	%rd2, %rd5;
	mov.f32 	%f39, 0f00000000;
$L__BB9_2:
	mul.wide.s32 	%rd9, %r20, 4;
	add.s64 	%rd10, %rd2, %rd9;
	ld.global.f32 	%f4, [%rd10];
	ld.global.f32 	%f5, [%rd14+-24];
	fma.rn.f32 	%f6, %f4, %f5, %f39;
	ld.global.f32 	%f7, [%rd10+4];
	ld.global.f32 	%f8, [%rd14+-20];
	fma.rn.f32 	%f9, %f7, %f8, %f6;
	ld.global.f32 	%f10, [%rd10+8];
	ld.global.f32 	%f11, [%rd14+-16];
	fma.rn.f32 	%f12, %f10, %f11, %f9;
	ld.global.f32 	%f13, [%rd10+12];
	ld.global.f32 	%f14, [%rd14+-12];
	fma.rn.f32 	%f15, %f13, %f14, %f12;
	ld.global.f32 	%f16, [%rd10+16];
	ld.global.f32 	%f17, [%rd14+-8];
	fma.rn.f32 	%f18, %f16, %f17, %f15;
	ld.global.f32 	%f19, [%rd10+20];
	ld.global.f32 	%f20, [%rd14+-4];
	fma.rn.f32 	%f21, %f19, %f20, %f18;
	ld.global.f32 	%f22, [%rd10+24];
	ld.global.f32 	%f23, [%rd14];
	fma.rn.f32 	%f24, %f22, %f23, %f21;
	ld.global.f32 	%f25, [%rd10+28];
	ld.global.f32 	%f26, [%rd14+4];
	fma.rn.f32 	%f27, %f25, %f26, %f24;
	ld.global.f32 	%f28, [%rd10+32];
	ld.global.f32 	%f29, [%rd14+8];
	fma.rn.f32 	%f30, %f28, %f29, %f27;
	ld.global.f32 	%f31, [%rd10+36];
	ld.global.f32 	%f32, [%rd14+12];
	fma.rn.f32 	%f33, %f31, %f32, %f30;
	ld.global.f32 	%f34, [%rd10+40];
	ld.global.f32 	%f35, [%rd14+16];
	fma.rn.f32 	%f36, %f34, %f35, %f33;
	ld.global.f32 	%f37, [%rd10+44];
	ld.global.f32 	%f38, [%rd14+20];
	fma.rn.f32 	%f39, %f37, %f38, %f36;
	add.s32 	%r21, %r21, 1;
	add.s32 	%r20, %r20, %r9;
	add.s64 	%rd14, %rd14, 48;
	setp.ne.s32 	%p2, %r21, 1;
	@%p2 bra 	$L__BB9_2;
	cvta.to.global.u64 	%rd11, %rd6;
	mul.wide.s32 	%rd12, %r1, 4;
	add.s64 	%rd13, %rd11, %rd12;
	st.global.f32 	[%rd13], %f39;
$L__BB9_4:
	ret;

}
	// .globl	_Z8convolveILi13EEvPfS0_S0_iii
.visible .entry _Z8convolveILi13EEvPfS0_S0_iii(
	.param .u64 .ptr .align 1 _Z8convolveILi13EEvPfS0_S0_iii_param_0,
	.param .u64 .ptr .align 1 _Z8convolveILi13EEvPfS0_S0_iii_param_1,
	.param .u64 .ptr .align 1 _Z8convolveILi13EEvPfS0_S0_iii_param_2,
	.param .u32 _Z8convolveILi13EEvPfS0_S0_iii_param_3,
	.param .u32 _Z8convolveILi13EEvPfS0_S0_iii_param_4,
	.param .u32 _Z8convolveILi13EEvPfS0_S0_iii_param_5
)
{
	.reg .pred 	%p<3>;
	.reg .b32 	%r<22>;
	.reg .b32 	%f<43>;
	.reg .b64 	%rd<15>;

	ld.param.u64 	%rd5, [_Z8convolveILi13EEvPfS0_S0_iii_param_0];
	ld.param.u64 	%rd6, [_Z8convolveILi13EEvPfS0_S0_iii_param_1];
	ld.param.u64 	%rd7, [_Z8convolveILi13EEvPfS0_S0_iii_param_2];
	ld.param.u32 	%r10, [_Z8convolveILi13EEvPfS0_S0_iii_param_3];
	ld.param.u32 	%r8, [_Z8convolveILi13EEvPfS0_S0_iii_param_4];
	ld.param.u32 	%r9, [_Z8convolveILi13EEvPfS0_S0_iii_param_5];
	mov.u32 	%r11, %ctaid.x;
	mov.u32 	%r12, %ntid.x;
	mov.u32 	%r13, %tid.x;
	mad.lo.s32 	%r1, %r11, %r12, %r13;
	mul.lo.s32 	%r14, %r8, %r10;
	setp.ge.s32 	%p1, %r1, %r14;
	@%p1 bra 	$L__BB10_4;
	div.s32 	%r15, %r1, %r8;
	mul.lo.s32 	%r16, %r15, %r8;
	sub.s32 	%r17, %r1, %r16;
	add.s32 	%r18, %r15, 12;
	max.s32 	%r19, %r15, %r18;
	sub.s32 	%r21, %r15, %r19;
	mad.lo.s32 	%r20, %r15, %r9, %r17;
	cvta.to.global.u64 	%rd8, %rd7;
	add.s64 	%rd14, %rd8, 24;
	cvta.to.global.u64 	%rd2, %rd5;
	mov.f32 	%f42, 0f00000000;
$L__BB10_2:
	mul.wide.s32 	%rd9, %r20, 4;
	add.s64 	%rd10, %rd2, %rd9;
	ld.global.f32 	%f4, [%rd10];
	ld.global.f32 	%f5, [%rd14+-24];
	fma.rn.f32 	%f6, %f4, %f5, %f42;
	ld.global.f32 	%f7, [%rd10+4];
	ld.global.f32 	%f8, [%rd14+-20];
	fma.rn.f32 	%f9, %f7, %f8, %f6;
	ld.global.f32 	%f10, [%rd10+8];
	ld.global.f32 	%f11, [%rd14+-16];
	fma.rn.f32 	%f12, %f10, %f11, %f9;
	ld.global.f32 	%f13, [%rd10+12];
	ld.global.f32 	%f14, [%rd14+-12];
	fma.rn.f32 	%f15, %f13, %f14, %f12;
	ld.global.f32 	%f16, [%rd10+16];
	ld.global.f32 	%f17, [%rd14+-8];
	fma.rn.f32 	%f18, %f16, %f17, %f15;
	ld.global.f32 	%f19, [%rd10+20];
	ld.global.f32 	%f20, [%rd14+-4];
	fma.rn.f32 	%f21, %f19, %f20, %f18;
	ld.global.f32 	%f22, [%rd10+24];
	ld.global.f32 	%f23, [%rd14];
	fma.rn.f32 	%f24, %f22, %f23, %f21;
	ld.global.f32 	%f25, [%rd10+28];
	ld.global.f32 	%f26, [%rd14+4];
	fma.rn.f32 	%f27, %f25, %f26, %f24;
	ld.global.f32 	%f28, [%rd10+32];
	ld.global.f32 	%f29, [%rd14+8];
	fma.rn.f32 	%f30, %f28, %f29, %f27;
	ld.global.f32 	%f31, [%rd10+36];
	ld.global.f32 	%f32, [%rd14+12];
	fma.rn.f32 	%f33, %f31, %f32, %f30;
	ld.global.f32 	%f34, [%rd10+40];
	ld.global.f32 	%f35, [%rd14+16];
	fma.rn.f32 	%f36, %f34, %f35, %f33;
	ld.global.f32 	%f37, [%rd10+44];
	ld.global.f32 	%f38, [%rd14+20];
	fma.rn.f32 	%f39, %f37, %f38, %f36;
	ld.global.f32 	%f40, [%rd10+48];
	ld.global.f32 	%f41, [%rd14+24];
	fma.rn.f32 	%f42, %f40, %f41, %f39;
	add.s32 	%r21, %r21, 1;
	add.s32 	%r20, %r20, %r9;
	add.s64 	%rd14, %rd14, 52;
	setp.ne.s32 	%p2, %r21, 1;
	@%p2 bra 	$L__BB10_2;
	cvta.to.global.u64 	%rd11, %rd6;
	mul.wide.s32 	%rd12, %r1, 4;
	add.s64 	%rd13, %rd11, %rd12;
	st.global.f32 	[%rd13], %f42;
$L__BB10_4:
	ret;

}
	// .globl	_Z8convolveILi14EEvPfS0_S0_iii
.visible .entry _Z8convolveILi14EEvPfS0_S0_iii(
	.param .u64 .ptr .align 1 _Z8convolveILi14EEvPfS0_S0_iii_param_0,
	.param .u64 .ptr .align 1 _Z8convolveILi14EEvPfS0_S0_iii_param_1,
	.param .u64 .ptr .align 1 _Z8convolveILi14EEvPfS0_S0_iii_param_2,
	.param .u32 _Z8convolveILi14EEvPfS0_S0_iii_param_3,
	.param .u32 _Z8convolveILi14EEvPfS0_S0_iii_param_4,
	.param .u32 _Z8convolveILi14EEvPfS0_S0_iii_param_5
)
{
	.reg .pred 	%p<3>;
	.reg .b32 	%r<22>;
	.reg .b32 	%f<46>;
	.reg .b64 	%rd<15>;

	ld.param.u64 	%rd5, [_Z8convolveILi14EEvPfS0_S0_iii_param_0];
	ld.param.u64 	%rd6, [_Z8convolveILi14EEvPfS0_S0_iii_param_1];
	ld.param.u64 	%rd7, [_Z8convolveILi14EEvPfS0_S0_iii_param_2];
	ld.param.u32 	%r10, [_Z8convolveILi14EEvPfS0_S0_iii_param_3];
	ld.param.u32 	%r8, [_Z8convolveILi14EEvPfS0_S0_iii_param_4];
	ld.param.u32 	%r9, [_Z8convolveILi14EEvPfS0_S0_iii_param_5];
	mov.u32 	%r11, %ctaid.x;
	mov.u32 	%r12, %ntid.x;
	mov.u32 	%r13, %tid.x;
	mad.lo.s32 	%r1, %r11, %r12, %r13;
	mul.lo.s32 	%r14, %r8, %r10;
	setp.ge.s32 	%p1, %r1, %r14;
	@%p1 bra 	$L__BB11_4;
	div.s32 	%r15, %r1, %r8;
	mul.lo.s32 	%r16, %r15, %r8;
	sub.s32 	%r17, %r1, %r16;
	add.s32 	%r18, %r15, 13;
	max.s32 	%r19, %r15, %r18;
	sub.s32 	%r21, %r15, %r19;
	mad.lo.s32 	%r20, %r15, %r9, %r17;
	cvta.to.global.u64 	%rd8, %rd7;
	add.s64 	%rd14, %rd8, 28;
	cvta.to.global.u64 	%rd2, %rd5;
	mov.f32 	%f45, 0f00000000;
$L__BB11_2:
	mul.wide.s32 	%rd9, %r20, 4;
	add.s64 	%rd10, %rd2, %rd9;
	ld.global.f32 	%f4, [%rd10];
	ld.global.f32 	%f5, [%rd14+-28];
	fma.rn.f32 	%f6, %f4, %f5, %f45;
	ld.global.f32 	%f7, [%rd10+4];
	ld.global.f32 	%f8, [%rd14+-24];
	fma.rn.f32 	%f9, %f7, %f8, %f6;
	ld.global.f32 	%f10, [%rd10+8];
	ld.global.f32 	%f11, [%rd14+-20];
	fma.rn.f32 	%f12, %f10, %f11, %f9;
	ld.global.f32 	%f13, [%rd10+12];
	ld.global.f32 	%f14, [%rd14+-16];
	fma.rn.f32 	%f15, %f13, %f14, %f12;
	ld.global.f32 	%f16, [%rd10+16];
	ld.global.f32 	%f17, [%rd14+-12];
	fma.rn.f32 	%f18, %f16, %f17, %f15;
	ld.global.f32 	%f19, [%rd10+20];
	ld.global.f32 	%f20, [%rd14+-8];
	fma.rn.f32 	%f21, %f19, %f20, %f18;
	ld.global.f32 	%f22, [%rd10+24];
	ld.global.f32 	%f23, [%rd14+-4];
	fma.rn.f32 	%f24, %f22, %f23, %f21;
	ld.global.f32 	%f25, [%rd10+28];
	ld.global.f32 	%f26, [%rd14];
	fma.rn.f32 	%f27, %f25, %f26, %f24;
	ld.global.f32 	%f28, [%rd10+32];
	ld.global.f32 	%f29, [%rd14+4];
	fma.rn.f32 	%f30, %f28, %f29, %f27;
	ld.global.f32 	%f31, [%rd10+36];
	ld.global.f32 	%f32, [%rd14+8];
	fma.rn.f32 	%f33, %f31, %f32, %f30;
	ld.global.f32 	%f34, [%rd10+40];
	ld.global.f32 	%f35, [%rd14+12];
	fma.rn.f32 	%f36, %f34, %f35, %f33;
	ld.global.f32 	%f37, [%rd10+44];
	ld.global.f32 	%f38, [%rd14+16];
	fma.rn.f32 	%f39, %f37, %f38, %f36;
	ld.global.f32 	%f40, [%rd10+48];
	ld.global.f32 	%f41, [%rd14+20];
	fma.rn.f32 	%f42, %f40, %f41, %f39;
	ld.global.f32 	%f43, [%rd10+52];
	ld.global.f32 	%f44, [%rd14+24];
	fma.rn.f32 	%f45, %f43, %f44, %f42;
	add.s32 	%r21, %r21, 1;
	add.s32 	%r20, %r20, %r9;
	add.s64 	%rd14, %rd14, 56;
	setp.ne.s32 	%p2, %r21, 1;
	@%p2 bra 	$L__BB11_2;
	cvta.to.global.u64 	%rd11, %rd6;
	mul.wide.s32 	%rd12, %r1, 4;
	add.s64 	%rd13, %rd11, %rd12;
	st.global.f32 	[%rd13], %f45;
$L__BB11_4:
	ret;

}
	// .globl	_Z8convolveILi15EEvPfS0_S0_iii
.visible .entry _Z8convolveILi15EEvPfS0_S0_iii(
	.param .u64 .ptr .align 1 _Z8convolveILi15EEvPfS0_S0_iii_param_0,
	.param .u64 .ptr .align 1 _Z8convolveILi15EEvPfS0_S0_iii_param_1,
	.param .u64 .ptr .align 1 _Z8convolveILi15EEvPfS0_S0_iii_param_2,
	.param .u32 _Z8convolveILi15EEvPfS0_S0_iii_param_3,
	.param .u32 _Z8convolveILi15EEvPfS0_S0_iii_param_4,
	.param .u32 _Z8convolveILi15EEvPfS0_S0_iii_param_5
)
{
	.reg .pred 	%p<3>;
	.reg .b32 	%r<22>;
	.reg .b32 	%f<49>;
	.reg .b64 	%rd<15>;

	ld.param.u64 	%rd5, [_Z8convolveILi15EEvPfS0_S0_iii_param_0];
	ld.param.u64 	%rd6, [_Z8convolveILi15EEvPfS0_S0_iii_param_1];
	ld.param.u64 	%rd7, [_Z8convolveILi15EEvPfS0_S0_iii_param_2];
	ld.param.u32 	%r10, [_Z8convolveILi15EEvPfS0_S0_iii_param_3];
	ld.param.u32 	%r8, [_Z8convolveILi15EEvPfS0_S0_iii_param_4];
	ld.param.u32 	%r9, [_Z8convolveILi15EEvPfS0_S0_iii_param_5];
	mov.u32 	%r11, %ctaid.x;
	mov.u32 	%r12, %ntid.x;
	mov.u32 	%r13, %tid.x;
	mad.lo.s32 	%r1, %r11, %r12, %r13;
	mul.lo.s32 	%r14, %r8, %r10;
	setp.ge.s32 	%p1, %r1, %r14;
	@%p1 bra 	$L__BB12_4;
	div.s32 	%r15, %r1, %r8;
	mul.lo.s32 	%r16, %r15, %r8;
	sub.s32 	%r17, %r1, %r16;
	add.s32 	%r18, %r15, 14;
	max.s32 	%r19, %r15, %r18;
	sub.s32 	%r21, %r15, %r19;
	mad.lo.s32 	%r20, %r15, %r9, %r17;
	cvta.to.global.u64 	%rd8, %rd7;
	add.s64 	%rd14, %rd8, 28;
	cvta.to.global.u64 	%rd2, %rd5;
	mov.f32 	%f48, 0f00000000;
$L__BB12_2:
	mul.wide.s32 	%rd9, %r20, 4;
	add.s64 	%rd10, %rd2, %rd9;
	ld.global.f32 	%f4, [%rd10];
	ld.global.f32 	%f5, [%rd14+-28];
	fma.rn.f32 	%f6, %f4, %f5, %f48;
	ld.global.f32 	%f7, [%rd10+4];
	ld.global.f32 	%f8, [%rd14+-24];
	fma.rn.f32 	%f9, %f7, %f8, %f6;
	ld.global.f32 	%f10, [%rd10+8];
	ld.global.f32 	%f11, [%rd14+-20];
	fma.rn.f32 	%f12, %f10, %f11, %f9;
	ld.global.f32 	%f13, [%rd10+12];
	ld.global.f32 	%f14, [%rd14+-16];
	fma.rn.f32 	%f15, %f13, %f14, %f12;
	ld.global.f32 	%f16, [%rd10+16];
	ld.global.f32 	%f17, [%rd14+-12];
	fma.rn.f32 	%f18, %f16, %f17, %f15;
	ld.global.f32 	%f19, [%rd10+20];
	ld.global.f32 	%f20, [%rd14+-8];
	fma.rn.f32 	%f21, %f19, %f20, %f18;
	ld.global.f32 	%f22, [%rd10+24];
	ld.global.f32 	%f23, [%rd14+-4];
	fma.rn.f32 	%f24, %f22, %f23, %f21;
	ld.global.f32 	%f25, [%rd10+28];
	ld.global.f32 	%f26, [%rd14];
	fma.rn.f32 	%f27, %f25, %f26, %f24;
	ld.global.f32 	%f28, [%rd10+32];
	ld.global.f32 	%f29, [%rd14+4];
	fma.rn.f32 	%f30, %f28, %f29, %f27;
	ld.global.f32 	%f31, [%rd10+36];
	ld.global.f32 	%f32, [%rd14+8];
	fma.rn.f32 	%f33, %f31, %f32, %f30;
	ld.global.f32 	%f34, [%rd10+40];
	ld.global.f32 	%f35, [%rd14+12];
	fma.rn.f32 	%f36, %f34, %f35, %f33;
	ld.global.f32 	%f37, [%rd10+44];
	ld.global.f32 	%f38, [%rd14+16];
	fma.rn.f32 	%f39, %f37, %f38, %f36;
	ld.global.f32 	%f40, [%rd10+48];
	ld.global.f32 	%f41, [%rd14+20];
	fma.rn.f32 	%f42, %f40, %f41, %f39;
	ld.global.f32 	%f43, [%rd10+52];
	ld.global.f32 	%f44, [%rd14+24];
	fma.rn.f32 	%f45, %f43, %f44, %f42;
	ld.global.f32 	%f46, [%rd10+56];
	ld.global.f32 	%f47, [%rd14+28];
	fma.rn.f32 	%f48, %f46, %f47, %f45;
	add.s32 	%r21, %r21, 1;
	add.s32 	%r20, %r20, %r9;
	add.s64 	%rd14, %rd14, 60;
	setp.ne.s32 	%p2, %r21, 1;
	@%p2 bra 	$L__BB12_2;
	cvta.to.global.u64 	%rd11, %rd6;
	mul.wide.s32 	%rd12, %r1, 4;
	add.s64 	%rd13, %rd11, %rd12;
	st.global.f32 	[%rd13], %f48;
$L__BB12_4:
	ret;

}


// ===== COMPILED SASS (sm_100) =====

	.target	sm_100

	.elftype	@"ET_EXEC"


//--------------------- .note.nv.tkinfo           --------------------------
	.section	.note.nv.tkinfo,"",@"SHT_NOTE"
	.sectionflags	@"SHF_NOTE_NV_TKINFO"
	.tkinfo
        /*0018*/ 	.word	0x00000002
        /*0030*/ 	.string	""
        /*0030*/ 	.string	"ptxas"
        /*0030*/ 	.string	"Cuda compilation tools, release 13.0, V13.0.88"
        /*0030*/ 	.string	"Build cuda_13.0.r13.0/compiler.36424714_0"
        /*0030*/ 	.string	"-arch sm_100 -m 64 "



//--------------------- .note.nv.cuinfo           --------------------------
	.section	.note.nv.cuinfo,"",@"SHT_NOTE"
	.sectionflags	@"SHF_NOTE_NV_CUINFO"
        /*0018*/ 	.short	0x0002
        /*001a*/ 	.short	0x0064
        /*001c*/ 	.short	0x0082
	.zero		2


//--------------------- .nv.info                  --------------------------
	.section	.nv.info,"",@"SHT_CUDA_INFO"
	.align	4


	//----- nvinfo : EIATTR_REGCOUNT
	.align		4
        /*0000*/ 	.byte	0x04, 0x2f
        /*0002*/ 	.short	(.L_1 - .L_0)
	.align		4
.L_0:
        /*0004*/ 	.word	index@(_Z8convolveILi3EEvPfS0_S0_iii)
        /*0008*/ 	.word	0x00000020


	//----- nvinfo : EIATTR_FRAME_SIZE
	.align		4
.L_1:
        /*000c*/ 	.byte	0x04, 0x11
        /*000e*/ 	.short	(.L_3 - .L_2)
	.align		4
.L_2:
        /*0010*/ 	.word	index@(_Z8convolveILi3EEvPfS0_S0_iii)
        /*0014*/ 	.word	0x00000000


	//----- nvinfo : EIATTR_REGCOUNT
	.align		4
.L_3:
        /*0018*/ 	.byte	0x04, 0x2f
        /*001a*/ 	.short	(.L_5 - .L_4)
	.align		4
.L_4:
        /*001c*/ 	.word	index@(_Z8convolveILi4EEvPfS0_S0_iii)
        /*0020*/ 	.word	0x00000020


	//----- nvinfo : EIATTR_FRAME_SIZE
	.align		4
.L_5:
        /*0024*/ 	.byte	0x04, 0x11
        /*0026*/ 	.short	(.L_7 - .L_6)
	.align		4
.L_6:
        /*0028*/ 	.word	index@(_Z8convolveILi4EEvPfS0_S0_iii)
        /*002c*/ 	.word	0x00000000


	//----- nvinfo : EIATTR_REGCOUNT
	.align		4
.L_7:
        /*0030*/ 	.byte	0x04, 0x2f
        /*0032*/ 	.short	(.L_9 - .L_8)
	.align		4
.L_8:
        /*0034*/ 	.word	index@(_Z8convolveILi5EEvPfS0_S0_iii)
        /*0038*/ 	.word	0x00000020


	//----- nvinfo : EIATTR_FRAME_SIZE
	.align		4
.L_9:
        /*003c*/ 	.byte	0x04, 0x11
        /*003e*/ 	.short	(.L_11 - .L_10)
	.align		4
.L_10:
        /*0040*/ 	.word	index@(_Z8convolveILi5EEvPfS0_S0_iii)
        /*0044*/ 	.word	0x00000000


	//----- nvinfo : EIATTR_REGCOUNT
	.align		4
.L_11:
        /*0048*/ 	.byte	0x04, 0x2f
        /*004a*/ 	.short	(.L_13 - .L_12)
	.align		4
.L_12:
        /*004c*/ 	.word	index@(_Z8convolveILi6EEvPfS0_S0_iii)
        /*0050*/ 	.word	0x00000020


	//----- nvinfo : EIATTR_FRAME_SIZE
	.align		4
.L_13:
        /*0054*/ 	.byte	0x04, 0x11
        /*0056*/ 	.short	(.L_15 - .L_14)
	.align		4
.L_14:
        /*0058*/ 	.word	index@(_Z8convolveILi6EEvPfS0_S0_iii)
        /*005c*/ 	.word	0x00000000


	//----- nvinfo : EIATTR_REGCOUNT
	.align		4
.L_15:
        /*0060*/ 	.byte	0x04, 0x2f
        /*0062*/ 	.short	(.L_17 - .L_16)
	.align		4
.L_16:
        /*0064*/ 	.word	index@(_Z8convolveILi7EEvPfS0_S0_iii)
        /*0068*/ 	.word	0x00000020


	//----- nvinfo : EIATTR_FRAME_SIZE
	.align		4
.L_17:
        /*006c*/ 	.byte	0x04, 0x11
        /*006e*/ 	.short	(.L_19 - .L_18)
	.align		4
.L_18:
        /*0070*/ 	.word	index@(_Z8convolveILi7EEvPfS0_S0_iii)
        /*0074*/ 	.word	0x00000000


	//----- nvinfo : EIATTR_REGCOUNT
	.align		4
.L_19:
        /*0078*/ 	.byte	0x04, 0x2f
        /*007a*/ 	.short	(.L_21 - .L_20)
	.align		4
.L_20:
        /*007c*/ 	.word	index@(_Z8convolveILi8EEvPfS0_S0_iii)
        /*0080*/ 	.word	0x00000020


	//----- nvinfo : EIATTR_FRAME_SIZE
	.align		4
.L_21:
        /*0084*/ 	.byte	0x04, 0x11
        /*0086*/ 	.short	(.L_23 - .L_22)
	.align		4
.L_22:
        /*0088*/ 	.word	index@(_Z8convolveILi8EEvPfS0_S0_iii)
        /*008c*/ 	.word	0x00000000


	//----- nvinfo : EIATTR_REGCOUNT
	.align		4
.L_23:
        /*0090*/ 	.byte	0x04, 0x2f
        /*0092*/ 	.short	(.L_25 - .L_24)
	.align		4
.L_24:
        /*0094*/ 	.word	index@(_Z8convolveILi9EEvPfS0_S0_iii)
        /*0098*/ 	.word	0x0000001d


	//----- nvinfo : EIATTR_FRAME_SIZE
	.align		4
.L_25:
        /*009c*/ 	.byte	0x04, 0x11
        /*009e*/ 	.short	(.L_27 - .L_26)
	.align		4
.L_26:
        /*00a0*/ 	.word	index@(_Z8convolveILi9EEvPfS0_S0_iii)
        /*00a4*/ 	.word	0x00000000


	//----- nvinfo : EIATTR_REGCOUNT
	.align		4
.L_27:
        /*00a8*/ 	.byte	0x04, 0x2f
        /*00aa*/ 	.short	(.L_29 - .L_28)
	.align		4
.L_28:
        /*00ac*/ 	.word	index@(_Z8convolveILi10EEvPfS0_S0_iii)
        /*00b0*/ 	.word	0x0000001f


	//----- nvinfo : EIATTR_FRAME_SIZE
	.align		4
.L_29:
        /*00b4*/ 	.byte	0x04, 0x11
        /*00b6*/ 	.short	(.L_31 - .L_30)
	.align		4
.L_30:
        /*00b8*/ 	.word	index@(_Z8convolveILi10EEvPfS0_S0_iii)
        /*00bc*/ 	.word	0x00000000


	//----- nvinfo : EIATTR_REGCOUNT
	.align		4
.L_31:
        /*00c0*/ 	.byte	0x04, 0x2f
        /*00c2*/ 	.short	(.L_33 - .L_32)
	.align		4
.L_32:
        /*00c4*/ 	.word	index@(_Z8convolveILi11EEvPfS0_S0_iii)
        /*00c8*/ 	.word	0x00000020


	//----- nvinfo : EIATTR_FRAME_SIZE
	.align		4
.L_33:
        /*00cc*/ 	.byte	0x04, 0x11
        /*00ce*/ 	.short	(.L_35 - .L_34)
	.align		4
.L_34:
        /*00d0*/ 	.word	index@(_Z8convolveILi11EEvPfS0_S0_iii)
        /*00d4*/ 	.word	0x00000000


	//----- nvinfo : EIATTR_REGCOUNT
	.align		4
.L_35:
        /*00d8*/ 	.byte	0x04, 0x2f
        /*00da*/ 	.short	(.L_37 - .L_36)
	.align		4
.L_36:
        /*00dc*/ 	.word	index@(_Z8convolveILi12EEvPfS0_S0_iii)
        /*00e0*/ 	.word	0x0000001f


	//----- nvinfo : EIATTR_FRAME_SIZE
	.align		4
.L_37:
        /*00e4*/ 	.byte	0x04, 0x11
        /*00e6*/ 	.short	(.L_39 - .L_38)
	.align		4
.L_38:
        /*00e8*/ 	.word	index@(_Z8convolveILi12EEvPfS0_S0_iii)
        /*00ec*/ 	.word	0x00000000


	//----- nvinfo : EIATTR_REGCOUNT
	.align		4
.L_39:
        /*00f0*/ 	.byte	0x04, 0x2f
        /*00f2*/ 	.short	(.L_41 - .L_40)
	.align		4
.L_40:
        /*00f4*/ 	.word	index@(_Z8convolveILi13EEvPfS0_S0_iii)
        /*00f8*/ 	.word	0x00000020


	//----- nvinfo : EIATTR_FRAME_SIZE
	.align		4
.L_41:
        /*00fc*/ 	.byte	0x04, 0x11
        /*00fe*/ 	.short	(.L_43 - .L_42)
	.align		4
.L_42:
        /*0100*/ 	.word	index@(_Z8convolveILi13EEvPfS0_S0_iii)
        /*0104*/ 	.word	0x00000000


	//----- nvinfo : EIATTR_REGCOUNT
	.align		4
.L_43:
        /*0108*/ 	.byte	0x04, 0x2f
        /*010a*/ 	.short	(.L_45 - .L_44)
	.align		4
.L_44:
        /*010c*/ 	.word	index@(_Z8convolveILi14EEvPfS0_S0_iii)
        /*0110*/ 	.word	0x00000020


	//----- nvinfo : EIATTR_FRAME_SIZE
	.align		4
.L_45:
        /*0114*/ 	.byte	0x04, 0x11
        /*0116*/ 	.short	(.L_47 - .L_46)
	.align		4
.L_46:
        /*0118*/ 	.word	index@(_Z8convolveILi14EEvPfS0_S0_iii)
        /*011c*/ 	.word	0x00000000


	//----- nvinfo : EIATTR_REGCOUNT
	.align		4
.L_47:
        /*0120*/ 	.byte	0x04, 0x2f
        /*0122*/ 	.short	(.L_49 - .L_48)
	.align		4
.L_48:
        /*0124*/ 	.word	index@(_Z8convolveILi15EEvPfS0_S0_iii)
        /*0128*/ 	.word	0x0000001f


	//----- nvinfo : EIATTR_FRAME_SIZE
	.align		4
.L_49:
        /*012c*/ 	.byte	0x04, 0x11
        /*012e*/ 	.short	(.L_51 - .L_50)
	.align		4
.L_50:
        /*0130*/ 	.word	index@(_Z8convolveILi15EEvPfS0_S0_iii)
        /*0134*/ 	.word	0x00000000


	//----- nvinfo : EIATTR_MIN_STACK_SIZE
	.align		4
.L_51:
        /*0138*/ 	.byte	0x04, 0x12
        /*013a*/ 	.short	(.L_53 - .L_52)
	.align		4
.L_52:
        /*013c*/ 	.word	index@(_Z8convolveILi15EEvPfS0_S0_iii)
        /*0140*/ 	.word	0x00000000


	//----- nvinfo : EIATTR_MIN_STACK_SIZE
	.align		4
.L_53:
        /*0144*/ 	.byte	0x04, 0x12
        /*0146*/ 	.short	(.L_55 - .L_54)
	.align		4
.L_54:
        /*0148*/ 	.word	index@(_Z8convolveILi14EEvPfS0_S0_iii)
        /*014c*/ 	.word	0x00000000


	//----- nvinfo : EIATTR_MIN_STACK_SIZE
	.align		4
.L_55:
        /*0150*/ 	.byte	0x04, 0x12
        /*0152*/ 	.short	(.L_57 - .L_56)
	.align		4
.L_56:
        /*0154*/ 	.word	index@(_Z8convolveILi13EEvPfS0_S0_iii)
        /*0158*/ 	.word	0x00000000


	//----- nvinfo : EIATTR_MIN_STACK_SIZE
	.align		4
.L_57:
        /*015c*/ 	.byte	0x04, 0x12
        /*015e*/ 	.short	(.L_59 - .L_58)
	.align		4
.L_58:
        /*0160*/ 	.word	index@(_Z8convolveILi12EEvPfS0_S0_iii)
        /*0164*/ 	.word	0x00000000


	//----- nvinfo : EIATTR_MIN_STACK_SIZE
	.align		4
.L_59:
        /*0168*/ 	.byte	0x04, 0x12
        /*016a*/ 	.short	(.L_61 - .L_60)
	.align		4
.L_60:
        /*016c*/ 	.word	index@(_Z8convolveILi11EEvPfS0_S0_iii)
        /*0170*/ 	.word	0x00000000


	//----- nvinfo : EIATTR_MIN_STACK_SIZE
	.align		4
.L_61:
        /*0174*/ 	.byte	0x04, 0x12
        /*0176*/ 	.short	(.L_63 - .L_62)
	.align		4
.L_62:
        /*0178*/ 	.word	index@(_Z8convolveILi10EEvPfS0_S0_iii)
        /*017c*/ 	.word	0x00000000


	//----- nvinfo : EIATTR_MIN_STACK_SIZE
	.align		4
.L_63:
        /*0180*/ 	.byte	0x04, 0x12
        /*0182*/ 	.short	(.L_65 - .L_64)
	.align		4
.L_64:
        /*0184*/ 	.word	index@(_Z8convolveILi9EEvPfS0_S0_iii)
        /*0188*/ 	.word	0x00000000


	//----- nvinfo : EIATTR_MIN_STACK_SIZE
	.align		4
.L_65:
        /*018c*/ 	.byte	0x04, 0x12
        /*018e*/ 	.short	(.L_67 - .L_66)
	.align		4
.L_66:
        /*0190*/ 	.word	index@(_Z8convolveILi8EEvPfS0_S0_iii)
        /*0194*/ 	.word	0x00000000


	//----- nvinfo : EIATTR_MIN_STACK_SIZE
	.align		4
.L_67:
        /*0198*/ 	.byte	0x04, 0x12
        /*019a*/ 	.short	(.L_69 - .L_68)
	.align		4
.L_68:
        /*019c*/ 	.word	index@(_Z8convolveILi7EEvPfS0_S0_iii)
        /*01a0*/ 	.word	0x00000000


	//----- nvinfo : EIATTR_MIN_STACK_SIZE
	.align		4
.L_69:
        /*01a4*/ 	.byte	0x04, 0x12
        /*01a6*/ 	.short	(.L_71 - .L_70)
	.align		4
.L_70:
        /*01a8*/ 	.word	index@(_Z8convolveILi6EEvPfS0_S0_iii)
        /*01ac*/ 	.word	0x00000000


	//----- nvinfo : EIATTR_MIN_STACK_SIZE
	.align		4
.L_71:
        /*01b0*/ 	.byte	0x04, 0x12
        /*01b2*/ 	.short	(.L_73 - .L_72)
	.align		4
.L_72:
        /*01b4*/ 	.word	index@(_Z8convolveILi5EEvPfS0_S0_iii)
        /*01b8*/ 	.word	0x00000000


	//----- nvinfo : EIATTR_MIN_STACK_SIZE
	.align		4
.L_73:
        /*01bc*/ 	.byte	0x04, 0x12
        /*01be*/ 	.short	(.L_75 - .L_74)
	.align		4
.L_74:
        /*01c0*/ 	.word	index@(_Z8convolveILi4EEvPfS0_S0_iii)
        /*01c4*/ 	.word	0x00000000


	//----- nvinfo : EIATTR_MIN_STACK_SIZE
	.align		4
.L_75:
        /*01c8*/ 	.byte	0x04, 0x12
        /*01ca*/ 	.short	(.L_77 - .L_76)
	.align		4
.L_76:
        /*01cc*/ 	.word	index@(_Z8convolveILi3EEvPfS0_S0_iii)
        /*01d0*/ 	.word	0x00000000
.L_77:


//--------------------- .nv.compat                --------------------------
	.section	.nv.compat,"",@"SHT_CUDA_COMPAT_INFO"
	.align	4
        /*0000*/ 	.byte	0x02, 0x09, 0x00, 0x00, 0x02, 0x02, 0x01, 0x00, 0x02, 0x05, 0x05, 0x00, 0x03, 0x07, 0x01, 0x01
        /*0010*/ 	.byte	0x02, 0x03, 0x00, 0x00, 0x02, 0x06, 0x01, 0x00, 0x04, 0x0b, 0x08, 0x00, 0x09, 0x00, 0x00, 0x00
        /*0020*/ 	.byte	0x00, 0x00, 0x00, 0x00


//--------------------- .nv.info._Z8convolveILi15EEvPfS0_S0_iii --------------------------
	.section	.nv.info._Z8convolveILi15EEvPfS0_S0_iii,"",@"SHT_CUDA_INFO"
	.sectionflags	@""
	.align	4


	//----- nvinfo : EIATTR_CUDA_API_VERSION
	.align		4
        /*0000*/ 	.byte	0x04, 0x37
        /*0002*/ 	.short	(.L_79 - .L_78)
.L_78:
        /*0004*/ 	.word	0x00000082


	//----- nvinfo : EIATTR_KPARAM_INFO
	.align		4
.L_79:
        /*0008*/ 	.byte	0x04, 0x17
        /*000a*/ 	.short	(.L_81 - .L_80)
.L_80:
        /*000c*/ 	.word	0x00000000
        /*0010*/ 	.short	0x0005
        /*0012*/ 	.short	0x0020
        /*0014*/ 	.byte	0x00, 0xf0, 0x11, 0x00


	//----- nvinfo : EIATTR_KPARAM_INFO
	.align		4
.L_81:
        /*0018*/ 	.byte	0x04, 0x17
        /*001a*/ 	.short	(.L_83 - .L_82)
.L_82:
        /*001c*/ 	.word	0x00000000
        /*0020*/ 	.short	0x0004
        /*0022*/ 	.short	0x001c
        /*0024*/ 	.byte	0x00, 0xf0, 0x11, 0x00


	//----- nvinfo : EIATTR_KPARAM_INFO
	.align		4
.L_83:
        /*0028*/ 	.byte	0x04, 0x17
        /*002a*/ 	.short	(.L_85 - .L_84)
.L_84:
        /*002c*/ 	.word	0x00000000
        /*0030*/ 	.short	0x0003
        /*0032*/ 	.short	0x0018
        /*0034*/ 	.byte	0x00, 0xf0, 0x11, 0x00


	//----- nvinfo : EIATTR_KPARAM_INFO
	.align		4
.L_85:
        /*0038*/ 	.byte	0x04, 0x17
        /*003a*/ 	.short	(.L_87 - .L_86)
.L_86:
        /*003c*/ 	.word	0x00000000
        /*0040*/ 	.short	0x0002
        /*0042*/ 	.short	0x0010
        /*0044*/ 	.byte	0x00, 0xf5, 0x21, 0x00


	//----- nvinfo : EIATTR_KPARAM_INFO
	.align		4
.L_87:
        /*0048*/ 	.byte	0x04, 0x17
        /*004a*/ 	.short	(.L_89 - .L_88)
.L_88:
        /*004c*/ 	.word	0x00000000
        /*0050*/ 	.short	0x0001
        /*0052*/ 	.short	0x0008
        /*0054*/ 	.byte	0x00, 0xf5, 0x21, 0x00


	//----- nvinfo : EIATTR_KPARAM_INFO
	.align		4
.L_89:
        /*0058*/ 	.byte	0x04, 0x17
        /*005a*/ 	.short	(.L_91 - .L_90)
.L_90:
        /*005c*/ 	.word	0x00000000
        /*0060*/ 	.short	0x0000
        /*0062*/ 	.short	0x0000
        /*0064*/ 	.byte	0x00, 0xf5, 0x21, 0x00


	//----- nvinfo : EIATTR_SPARSE_MMA_MASK
	.align		4
.L_91:
        /*0068*/ 	.byte	0x03, 0x50
        /*006a*/ 	.short	0x0000


	//----- nvinfo : EIATTR_MAXREG_COUNT
	.align		4
        /*006c*/ 	.byte	0x03, 0x1b
        /*006e*/ 	.short	0x00ff


	//----- nvinfo : EIATTR_MERCURY_ISA_VERSION
	.align		4
        /*0070*/ 	.byte	0x03, 0x5f
        /*0072*/ 	.short	0x0101


	//----- nvinfo : EIATTR_VRC_CTA_INIT_COUNT
	.align		4
        /*0074*/ 	.byte	0x02, 0x4a
	.zero		1
	.zero		1


	//----- nvinfo : EIATTR_EXIT_INSTR_OFFSETS
	.align		4
        /*0078*/ 	.byte	0x04, 0x1c
        /*007a*/ 	.short	(.L_93 - .L_92)


	//   ....[0]....
.L_92:
        /*007c*/ 	.word	0x00000080


	//   ....[1]....
        /*0080*/ 	.word	0x00000670


	//----- nvinfo : EIATTR_CRS_STACK_SIZE
	.align		4
.L_93:
        /*0084*/ 	.byte	0x04, 0x1e
        /*0086*/ 	.short	(.L_95 - .L_94)
.L_94:
        /*0088*/ 	.word	0x00000000


	//----- nvinfo : EIATTR_CBANK_PARAM_SIZE
	.align		4
.L_95:
        /*008c*/ 	.byte	0x03, 0x19
        /*008e*/ 	.short	0x0024


	//----- nvinfo : EIATTR_PARAM_CBANK
	.align		4
        /*0090*/ 	.byte	0x04, 0x0a
        /*0092*/ 	.short	(.L_97 - .L_96)
	.align		4
.L_96:
        /*0094*/ 	.word	index@(.nv.constant0._Z8convolveILi15EEvPfS0_S0_iii)
        /*0098*/ 	.short	0x0380
        /*009a*/ 	.short	0x0024


	//----- nvinfo : EIATTR_SW_WAR
	.align		4
.L_97:
        /*009c*/ 	.byte	0x04, 0x36
        /*009e*/ 	.short	(.L_99 - .L_98)
.L_98:
        /*00a0*/ 	.word	0x00000008
.L_99:


//--------------------- .nv.info._Z8convolveILi14EEvPfS0_S0_iii --------------------------
	.section	.nv.info._Z8convolveILi14EEvPfS0_S0_iii,"",@"SHT_CUDA_INFO"
	.sectionflags	@""
	.align	4


	//----- nvinfo : EIATTR_CUDA_API_VERSION
	.align		4
        /*0000*/ 	.byte	0x04, 0x37
        /*0002*/ 	.short	(.L_101 - .L_100)
.L_100:
        /*0004*/ 	.word	0x00000082


	//----- nvinfo : EIATTR_KPARAM_INFO
	.align		4
.L_101:
        /*0008*/ 	.byte	0x04, 0x17
        /*000a*/ 	.short	(.L_103 - .L_102)
.L_102:
        /*000c*/ 	.word	0x00000000
        /*0010*/ 	.short	0x0005
        /*0012*/ 	.short	0x0020
        /*0014*/ 	.byte	0x00, 0xf0, 0x11, 0x00


	//----- nvinfo : EIATTR_KPARAM_INFO
	.align		4
.L_103:
        /*0018*/ 	.byte	0x04, 0x17
        /*001a*/ 	.short	(.L_105 - .L_104)
.L_104:
        /*001c*/ 	.word	0x00000000
        /*0020*/ 	.short	0x0004
        /*0022*/ 	.short	0x001c
        /*0024*/ 	.byte	0x00, 0xf0, 0x11, 0x00


	//----- nvinfo : EIATTR_KPARAM_INFO
	.align		4
.L_105:
        /*0028*/ 	.byte	0x04, 0x17
        /*002a*/ 	.short	(.L_107 - .L_106)
.L_106:
        /*002c*/ 	.word	0x00000000
        /*0030*/ 	.short	0x0003
        /*0032*/ 	.short	0x0018
        /*0034*/ 	.byte	0x00, 0xf0, 0x11, 0x00


	//----- nvinfo : EIATTR_KPARAM_INFO
	.align		4
.L_107:
        /*0038*/ 	.byte	0x04, 0x17
        /*003a*/ 	.short	(.L_109 - .L_108)
.L_108:
        /*003c*/ 	.word	0x00000000
        /*0040*/ 	.short	0x0002
        /*0042*/ 	.short	0x0010
        /*0044*/ 	.byte	0x00, 0xf5, 0x21, 0x00


	//----- nvinfo : EIATTR_KPARAM_INFO
	.align		4
.L_109:
        /*0048*/ 	.byte	0x04, 0x17
        /*004a*/ 	.short	(.L_111 - .L_110)
.L_110:
        /*004c*/ 	.word	0x00000000
        /*0050*/ 	.short	0x0001
        /*0052*/ 	.short	0x0008
        /*0054*/ 	.byte	0x00, 0xf5, 0x21, 0x00


	//----- nvinfo : EIATTR_KPARAM_INFO
	.align		4
.L_111:
        /*0058*/ 	.byte	0x04, 0x17
        /*005a*/ 	.short	(.L_113 - .L_112)
.L_112:
        /*005c*/ 	.word	0x00000000
        /*0060*/ 	.short	0x0000
        /*0062*/ 	.short	0x0000
        /*0064*/ 	.byte	0x00, 0xf5, 0x21, 0x00


	//----- nvinfo : EIATTR_SPARSE_MMA_MASK
	.align		4
.L_113:
        /*0068*/ 	.byte	0x03, 0x50
        /*006a*/ 	.short	0x0000


	//----- nvinfo : EIATTR_MAXREG_COUNT
	.align		4
        /*006c*/ 	.byte	0x03, 0x1b
        /*006e*/ 	.short	0x00ff


	//----- nvinfo : EIATTR_MERCURY_ISA_VERSION
	.align		4
        /*0070*/ 	.byte	0x03, 0x5f
        /*0072*/ 	.short	0x0101


	//----- nvinfo : EIATTR_VRC_CTA_INIT_COUNT
	.align		4
        /*0074*/ 	.byte	0x02, 0x4a
	.zero		1
	.zero		1


	//----- nvinfo : EIATTR_EXIT_INSTR_OFFSETS
	.align		4
        /*0078*/ 	.byte	0x04, 0x1c
        /*007a*/ 	.short	(.L_115 - .L_114)


	//   ....[0]....
.L_114:
        /*007c*/ 	.word	0x00000080


	//   ....[1]....
        /*0080*/ 	.word	0x00000640


	//----- nvinfo : EIATTR_CRS_STACK_SIZE
	.align		4
.L_115:
        /*0084*/ 	.byte	0x04, 0x1e
        /*0086*/ 	.short	(.L_117 - .L_116)
.L_116:
        /*0088*/ 	.word	0x00000000


	//----- nvinfo : EIATTR_CBANK_PARAM_SIZE
	.align		4
.L_117:
        /*008c*/ 	.byte	0x03, 0x19
        /*008e*/ 	.short	0x0024


	//----- nvinfo : EIATTR_PARAM_CBANK
	.align		4
        /*0090*/ 	.byte	0x04, 0x0a
        /*0092*/ 	.short	(.L_119 - .L_118)
	.align		4
.L_118:
        /*0094*/ 	.word	index@(.nv.constant0._Z8convolveILi14EEvPfS0_S0_iii)
        /*0098*/ 	.short	0x0380
        /*009a*/ 	.short	0x0024


	//----- nvinfo : EIATTR_SW_WAR
	.align		4
.L_119:
        /*009c*/ 	.byte	0x04, 0x36
        /*009e*/ 	.short	(.L_121 - .L_120)
.L_120:
        /*00a0*/ 	.word	0x00000008
.L_121:


//--------------------- .nv.info._Z8convolveILi13EEvPfS0_S0_iii --------------------------
	.section	.nv.info._Z8convolveILi13EEvPfS0_S0_iii,"",@"SHT_CUDA_INFO"
	.sectionflags	@""
	.align	4


	//----- nvinfo : EIATTR_CUDA_API_VERSION
	.align		4
        /*0000*/ 	.byte	0x04, 0x37
        /*0002*/ 	.short	(.L_123 - .L_122)
.L_122:
        /*0004*/ 	.word	0x00000082


	//----- nvinfo : EIATTR_KPARAM_INFO
	.align		4
.L_123:
        /*0008*/ 	.byte	0x04, 0x17
        /*000a*/ 	.short	(.L_125 - .L_124)
.L_124:
        /*000c*/ 	.word	0x00000000
        /*0010*/ 	.short	0x0005
        /*0012*/ 	.short	0x0020
        /*0014*/ 	.byte	0x00, 0xf0, 0x11, 0x00


	//----- nvinfo : EIATTR_KPARAM_INFO
	.align		4
.L_125:
        /*0018*/ 	.byte	0x04, 0x17
        /*001a*/ 	.short	(.L_127 - .L_126)
.L_126:
        /*001c*/ 	.word	0x00000000
        /*0020*/ 	.short	0x0004
        /*0022*/ 	.short	0x001c
        /*0024*/ 	.byte	0x00, 0xf0, 0x11, 0x00


	//----- nvinfo : EIATTR_KPARAM_INFO
	.align		4
.L_127:
        /*0028*/ 	.byte	0x04, 0x17
        /*002a*/ 	.short	(.L_129 - .L_128)
.L_128:
        /*002c*/ 	.word	0x00000000
        /*0030*/ 	.short	0x0003
        /*0032*/ 	.short	0x0018
        /*0034*/ 	.byte	0x00, 0xf0, 0x11, 0x00


	//----- nvinfo : EIATTR_KPARAM_INFO
	.align		4
.L_129:
        /*0038*/ 	.byte	0x04, 0x17
        /*003a*/ 	.short	(.L_131 - .L_130)
.L_130:
        /*003c*/ 	.word	0x00000000
        /*0040*/ 	.short	0x0002
        /*0042*/ 	.short	0x0010
        /*0044*/ 	.byte	0x00, 0xf5, 0x21, 0x00


	//----- nvinfo : EIATTR_KPARAM_INFO
	.align		4
.L_131:
        /*0048*/ 	.byte	0x04, 0x17
        /*004a*/ 	.short	(.L_133 - .L_132)
.L_132:
        /*004c*/ 	.word	0x00000000
        /*0050*/ 	.short	0x0001
        /*0052*/ 	.short	0x0008
        /*0054*/ 	.byte	0x00, 0xf5, 0x21, 0x00


	//----- nvinfo : EIATTR_KPARAM_INFO
	.align		4
.L_133:
        /*0058*/ 	.byte	0x04, 0x17
        /*005a*/ 	.short	(.L_135 - .L_134)
.L_134:
        /*005c*/ 	.word	0x00000000
        /*0060*/ 	.short	0x0000
        /*0062*/ 	.short	0x0000
        /*0064*/ 	.byte	0x00, 0xf5, 0x21, 0x00


	//----- nvinfo : EIATTR_SPARSE_MMA_MASK
	.align		4
.L_135:
        /*0068*/ 	.byte	0x03, 0x50
        /*006a*/ 	.short	0x0000


	//----- nvinfo : EIATTR_MAXREG_COUNT
	.align		4
        /*006c*/ 	.byte	0x03, 0x1b
        /*006e*/ 	.short	0x00ff


	//----- nvinfo : EIATTR_MERCURY_ISA_VERSION
	.align		4
        /*0070*/ 	.byte	0x03, 0x5f
        /*0072*/ 	.short	0x0101


	//----- nvinfo : EIATTR_VRC_CTA_INIT_COUNT
	.align		4
        /*0074*/ 	.byte	0x02, 0x4a
	.zero		1
	.zero		1


	//----- nvinfo : EIATTR_EXIT_INSTR_OFFSETS
	.align		4
        /*0078*/ 	.byte	0x04, 0x1c
        /*007a*/ 	.short	(.L_137 - .L_136)


	//   ....[0]....
.L_136:
        /*007c*/ 	.word	0x00000080


	//   ....[1]....
        /*0080*/ 	.word	0x00000610


	//----- nvinfo : EIATTR_CRS_STACK_SIZE
	.align		4
.L_137:
        /*0084*/ 	.byte	0x04, 0x1e
        /*0086*/ 	.short	(.L_139 - .L_138)
.L_138:
        /*0088*/ 	.word	0x00000000


	//----- nvinfo : EIATTR_CBANK_PARAM_SIZE
	.align		4
.L_139:
        /*008c*/ 	.byte	0x03, 0x19
        /*008e*/ 	.short	0x0024


	//----- nvinfo : EIATTR_PARAM_CBANK
	.align		4
        /*0090*/ 	.byte	0x04, 0x0a
        /*0092*/ 	.short	(.L_141 - .L_140)
	.align		4
.L_140:
        /*0094*/ 	.word	index@(.nv.constant0._Z8convolveILi13EEvPfS0_S0_iii)
        /*0098*/ 	.short	0x0380
        /*009a*/ 	.short	0x0024


	//----- nvinfo : EIATTR_SW_WAR
	.align		4
.L_141:
        /*009c*/ 	.byte	0x04, 0x36
        /*009e*/ 	.short	(.L_143 - .L_142)
.L_142:
        /*00a0*/ 	.word	0x00000008
.L_143:


//--------------------- .nv.info._Z8convolveILi12EEvPfS0_S0_iii --------------------------
	.section	.nv.info._Z8convolveILi12EEvPfS0_S0_iii,"",@"SHT_CUDA_INFO"
	.sectionflags	@""
	.align	4


	//----- nvinfo : EIATTR_CUDA_API_VERSION
	.align		4
        /*0000*/ 	.byte	0x04, 0x37
        /*0002*/ 	.short	(.L_145 - .L_144)
.L_144:
        /*0004*/ 	.word	0x00000082


	//----- nvinfo : EIATTR_KPARAM_INFO
	.align		4
.L_145:
        /*0008*/ 	.byte	0x04, 0x17
        /*000a*/ 	.short	(.L_147 - .L_146)
.L_146:
        /*000c*/ 	.word	0x00000000
        /*0010*/ 	.short	0x0005
        /*0012*/ 	.short	0x0020
        /*0014*/ 	.byte	0x00, 0xf0, 0x11, 0x00


	//----- nvinfo : EIATTR_KPARAM_INFO
	.align		4
.L_147:
        /*0018*/ 	.byte	0x04, 0x17
        /*001a*/ 	.short	(.L_149 - .L_148)
.L_148:
        /*001c*/ 	.word	0x00000000
        /*0020*/ 	.short	0x0004
        /*0022*/ 	.short	0x001c
        /*0024*/ 	.byte	0x00, 0xf0, 0x11, 0x00


	//----- nvinfo : EIATTR_KPARAM_INFO
	.align		4
.L_149:
        /*0028*/ 	.byte	0x04, 0x17
        /*002a*/ 	.short	(.L_151 - .L_150)
.L_150:
        /*002c*/ 	.word	0x00000000
        /*0030*/ 	.short	0x0003
        /*0032*/ 	.short	0x0018
        /*0034*/ 	.byte	0x00, 0xf0, 0x11, 0x00


	//----- nvinfo : EIATTR_KPARAM_INFO
	.align		4
.L_151:
        /*0038*/ 	.byte	0x04, 0x17
        /*003a*/ 	.short	(.L_153 - .L_152)
.L_152:
        /*003c*/ 	.word	0x00000000
        /*0040*/ 	.short	0x0002
        /*0042*/ 	.short	0x0010
        /*0044*/ 	.byte	0x00, 0xf5, 0x21, 0x00


	//----- nvinfo : EIATTR_KPARAM_INFO
	.align		4
.L_153:
        /*0048*/ 	.byte	0x04, 0x17
        /*004a*/ 	.short	(.L_155 - .L_154)
.L_154:
        /*004c*/ 	.word	0x00000000
        /*0050*/ 	.short	0x0001
        /*0052*/ 	.short	0x0008
        /*0054*/ 	.byte	0x00, 0xf5, 0x21, 0x00


	//----- nvinfo : EIATTR_KPARAM_INFO
	.align		4
.L_155:
        /*0058*/ 	.byte	0x04, 0x17
        /*005a*/ 	.short	(.L_157 - .L_156)
.L_156:
        /*005c*/ 	.word	0x00000000
        /*0060*/ 	.short	0x0000
        /*0062*/ 	.short	0x0000
        /*0064*/ 	.byte	0x00, 0xf5, 0x21, 0x00


	//----- nvinfo : EIATTR_SPARSE_MMA_MASK
	.align		4
.L_157:
        /*0068*/ 	.byte	0x03, 0x50
        /*006a*/ 	.short	0x0000


	//----- nvinfo : EIATTR_MAXREG_COUNT
	.align		4
        /*006c*/ 	.byte	0x03, 0x1b
        /*006e*/ 	.short	0x00ff


	//----- nvinfo : EIATTR_MERCURY_ISA_VERSION
	.align		4
        /*0070*/ 	.byte	0x03, 0x5f
        /*0072*/ 	.short	0x0101


	//----- nvinfo : EIATTR_VRC_CTA_INIT_COUNT
	.align		4
        /*0074*/ 	.byte	0x02, 0x4a
	.zero		1
	.zero		1


	//----- nvinfo : EIATTR_EXIT_INSTR_OFFSETS
	.align		4
        /*0078*/ 	.byte	0x04, 0x1c
        /*007a*/ 	.short	(.L_159 - .L_158)


	//   ....[0]....
.L_158:
        /*007c*/ 	.word	0x00000080


	//   ....[1]....
        /*0080*/ 	.word	0x000005e0


	//----- nvinfo : EIATTR_CRS_STACK_SIZE
	.align		4
.L_159:
        /*0084*/ 	.byte	0x04, 0x1e
        /*0086*/ 	.short	(.L_161 - .L_160)
.L_160:
        /*0088*/ 	.word	0x00000000


	//----- nvinfo : EIATTR_CBANK_PARAM_SIZE
	.align		4
.L_161:
        /*008c*/ 	.byte	0x03, 0x19
        /*008e*/ 	.short	0x0024


	//----- nvinfo : EIATTR_PARAM_CBANK
	.align		4
        /*0090*/ 	.byte	0x04, 0x0a
        /*0092*/ 	.short	(.L_163 - .L_162)
	.align		4
.L_162:
        /*0094*/ 	.word	index@(.nv.constant0._Z8convolveILi12EEvPfS0_S0_iii)
        /*0098*/ 	.short	0x0380
        /*009a*/ 	.short	0x0024


	//----- nvinfo : EIATTR_SW_WAR
	.align		4
.L_163:
        /*009c*/ 	.byte	0x04, 0x36
        /*009e*/ 	.short	(.L_165 - .L_164)
.L_164:
        /*00a0*/ 	.word	0x00000008
.L_165:


//--------------------- .nv.info._Z8convolveILi11EEvPfS0_S0_iii --------------------------
	.section	.nv.info._Z8convolveILi11EEvPfS0_S0_iii,"",@"SHT_CUDA_INFO"
	.sectionflags	@""
	.align	4


	//----- nvinfo : EIATTR_CUDA_API_VERSION
	.align		4
        /*0000*/ 	.byte	0x04, 0x37
        /*0002*/ 	.short	(.L_167 - .L_166)
.L_166:
        /*0004*/ 	.word	0x00000082


	//----- nvinfo : EIATTR_KPARAM_INFO
	.align		4
.L_167:
        /*0008*/ 	.byte	0x04, 0x17
        /*000a*/ 	.short	(.L_169 - .L_168)
.L_168:
        /*000c*/ 	.word	0x00000000
        /*0010*/ 	.short	0x0005
        /*0012*/ 	.short	0x0020
        /*0014*/ 	.byte	0x00, 0xf0, 0x11, 0x00


	//----- nvinfo : EIATTR_KPARAM_INFO
	.align		4
.L_169:
        /*0018*/ 	.byte	0x04, 0x17
        /*001a*/ 	.short	(.L_171 - .L_170)
.L_170:
        /*001c*/ 	.word	0x00000000
        /*0020*/ 	.short	0x0004
        /*0022*/ 	.short	0x001c
        /*0024*/ 	.byte	0x00, 0xf0, 0x11, 0x00


	//----- nvinfo : EIATTR_KPARAM_INFO
	.align		4
.L_171:
        /*0028*/ 	.byte	0x04, 0x17
        /*002a*/ 	.short	(.L_173 - .L_172)
.L_172:
        /*002c*/ 	.word	0x00000000
        /*0030*/ 	.short	0x0003
        /*0032*/ 	.short	0x0018
        /*0034*/ 	.byte	0x00, 0xf0, 0x11, 0x00


	//----- nvinfo : EIATTR_KPARAM_INFO
	.align		4
.L_173:
        /*0038*/ 	.byte	0x04, 0x17
        /*003a*/ 	.short	(.L_175 - .L_174)
.L_174:
        /*003c*/ 	.word	0x00000000
        /*0040*/ 	.short	0x0002
        /*0042*/ 	.short	0x0010
        /*0044*/ 	.byte	0x00, 0xf5, 0x21, 0x00


	//----- nvinfo : EIATTR_KPARAM_INFO
	.align		4
.L_175:
        /*0048*/ 	.byte	0x04, 0x17
        /*004a*/ 	.short	(.L_177 - .L_176)
.L_176:
        /*004c*/ 	.word	0x00000000
        /*0050*/ 	.short	0x0001
        /*0052*/ 	.short	0x0008
        /*0054*/ 	.byte	0x00, 0xf5, 0x21, 0x00


	//----- nvinfo : EIATTR_KPARAM_INFO
	.align		4
.L_177:
        /*0058*/ 	.byte	0x04, 0x17
        /*005a*/ 	.short	(.L_179 - .L_178)
.L_178:
        /*005c*/ 	.word	0x00000000
        /*0060*/ 	.short	0x0000
        /*0062*/ 	.short	0x0000
        /*0064*/ 	.byte	0x00, 0xf5, 0x21, 0x00


	//----- nvinfo : EIATTR_SPARSE_MMA_MASK
	.align		4
.L_179:
        /*0068*/ 	.byte	0x03, 0x50
        /*006a*/ 	.short	0x0000


	//----- nvinfo : EIATTR_MAXREG_COUNT
	.align		4
        /*006c*/ 	.byte	0x03, 0x1b
        /*006e*/ 	.short	0x00ff


	//----- nvinfo : EIATTR_MERCURY_ISA_VERSION
	.align		4
        /*0070*/ 	.byte	0x03, 0x5f
        /*0072*/ 	.short	0x0101


	//----- nvinfo : EIATTR_VRC_CTA_INIT_COUNT
	.align		4
        /*0074*/ 	.byte	0x02, 0x4a
	.zero		1
	.zero		1


	//----- nvinfo : EIATTR_EXIT_INSTR_OFFSETS
	.align		4
        /*0078*/ 	.byte	0x04, 0x1c
        /*007a*/ 	.short	(.L_181 - .L_180)


	//   ....[0]....
.L_180:
        /*007c*/ 	.word	0x00000080


	//   ....[1]....
        /*0080*/ 	.word	0x000005b0


	//----- nvinfo : EIATTR_CRS_STACK_SIZE
	.align		4
.L_181:
        /*0084*/ 	.byte	0x04, 0x1e
        /*0086*/ 	.short	(.L_183 - .L_182)
.L_182:
        /*0088*/ 	.word	0x00000000


	//----- nvinfo : EIATTR_CBANK_PARAM_SIZE
	.align		4
.L_183:
        /*008c*/ 	.byte	0x03, 0x19
        /*008e*/ 	.short	0x0024


	//----- nvinfo : EIATTR_PARAM_CBANK
	.align		4
        /*0090*/ 	.byte	0x04, 0x0a
        /*0092*/ 	.short	(.L_185 - .L_184)
	.align		4
.L_184:
        /*0094*/ 	.word	index@(.nv.constant0._Z8convolveILi11EEvPfS0_S0_iii)
        /*0098*/ 	.short	0x0380
        /*009a*/ 	.short	0x0024


	//----- nvinfo : EIATTR_SW_WAR
	.align		4
.L_185:
        /*009c*/ 	.byte	0x04, 0x36
        /*009e*/ 	.short	(.L_187 - .L_186)
.L_186:
        /*00a0*/ 	.word	0x00000008
.L_187:


//--------------------- .nv.info._Z8convolveILi10EEvPfS0_S0_iii --------------------------
	.section	.nv.info._Z8convolveILi10EEvPfS0_S0_iii,"",@"SHT_CUDA_INFO"
	.sectionflags	@""
	.align	4


	//----- nvinfo : EIATTR_CUDA_API_VERSION
	.align		4
        /*0000*/ 	.byte	0x04, 0x37
        /*0002*/ 	.short	(.L_189 - .L_188)
.L_188:
        /*0004*/ 	.word	0x00000082


	//----- nvinfo : EIATTR_KPARAM_INFO
	.align		4
.L_189:
        /*0008*/ 	.byte	0x04, 0x17
        /*000a*/ 	.short	(.L_191 - .L_190)
.L_190:
        /*000c*/ 	.word	0x00000000
        /*0010*/ 	.short	0x0005
        /*0012*/ 	.short	0x0020
        /*0014*/ 	.byte	0x00, 0xf0, 0x11, 0x00


	//----- nvinfo : EIATTR_KPARAM_INFO
	.align		4
.L_191:
        /*0018*/ 	.byte	0x04, 0x17
        /*001a*/ 	.short	(.L_193 - .L_192)
.L_192:
        /*001c*/ 	.word	0x00000000
        /*0020*/ 	.short	0x0004
        /*0022*/ 	.short	0x001c
        /*0024*/ 	.byte	0x00, 0xf0, 0x11, 0x00


	//----- nvinfo : EIATTR_KPARAM_INFO
	.align		4
.L_193:
        /*0028*/ 	.byte	0x04, 0x17
        /*002a*/ 	.short	(.L_195 - .L_194)
.L_194:
        /*002c*/ 	.word	0x00000000
        /*0030*/ 	.short	0x0003
        /*0032*/ 	.short	0x0018
        /*0034*/ 	.byte	0x00, 0xf0, 0x11, 0x00


	//----- nvinfo : EIATTR_KPARAM_INFO
	.align		4
.L_195:
        /*0038*/ 	.byte	0x04, 0x17
        /*003a*/ 	.short	(.L_197 - .L_196)
.L_196:
        /*003c*/ 	.word	0x00000000
        /*0040*/ 	.short	0x0002
        /*0042*/ 	.short	0x0010
        /*0044*/ 	.byte	0x00, 0xf5, 0x21, 0x00


	//----- nvinfo : EIATTR_KPARAM_INFO
	.align		4
.L_197:
        /*0048*/ 	.byte	0x04, 0x17
        /*004a*/ 	.short	(.L_199 - .L_198)
.L_198:
        /*004c*/ 	.word	0x00000000
        /*0050*/ 	.short	0x0001
        /*0052*/ 	.short	0x0008
        /*0054*/ 	.byte	0x00, 0xf5, 0x21, 0x00


	//----- nvinfo : EIATTR_KPARAM_INFO
	.align		4
.L_199:
        /*0058*/ 	.byte	0x04, 0x17
        /*005a*/ 	.short	(.L_201 - .L_200)
.L_200:
        /*005c*/ 	.word	0x00000000
        /*0060*/ 	.short	0x0000
        /*0062*/ 	.short	0x0000
        /*0064*/ 	.byte	0x00, 0xf5, 0x21, 0x00


	//----- nvinfo : EIATTR_SPARSE_MMA_MASK
	.align		4
.L_201:
        /*0068*/ 	.byte	0x03, 0x50
        /*006a*/ 	.short	0x0000


	//----- nvinfo : EIATTR_MAXREG_COUNT
	.align		4
        /*006c*/ 	.byte	0x03, 0x1b
        /*006e*/ 	.short	0x00ff


	//----- nvinfo : EIATTR_MERCURY_ISA_VERSION
	.align		4
        /*0070*/ 	.byte	0x03, 0x5f
        /*0072*/ 	.short	0x0101


	//----- nvinfo : EIATTR_VRC_CTA_INIT_COUNT
	.align		4
        /*0074*/ 	.byte	0x02, 0x4a
	.zero		1
	.zero		1


	//----- nvinfo : EIATTR_EXIT_INSTR_OFFSETS
	.align		4
        /*0078*/ 	.byte	0x04, 0x1c
        /*007a*/ 	.short	(.L_203 - .L_202)


	//   ....[0]....
.L_202:
        /*007c*/ 	.word	0x00000080


	//   ....[1]....
        /*0080*/ 	.word	0x00000580


	//----- nvinfo : EIATTR_CRS_STACK_SIZE
	.align		4
.L_203:
        /*0084*/ 	.byte	0x04, 0x1e
        /*0086*/ 	.short	(.L_205 - .L_204)
.L_204:
        /*0088*/ 	.word	0x00000000


	//----- nvinfo : EIATTR_CBANK_PARAM_SIZE
	.align		4
.L_205:
        /*008c*/ 	.byte	0x03, 0x19
        /*008e*/ 	.short	0x0024


	//----- nvinfo : EIATTR_PARAM_CBANK
	.align		4
        /*0090*/ 	.byte	0x04, 0x0a
        /*0092*/ 	.short	(.L_207 - .L_206)
	.align		4
.L_206:
        /*0094*/ 	.word	index@(.nv.constant0._Z8convolveILi10EEvPfS0_S0_iii)
        /*0098*/ 	.short	0x0380
        /*009a*/ 	.short	0x0024


	//----- nvinfo : EIATTR_SW_WAR
	.align		4
.L_207:
        /*009c*/ 	.byte	0x04, 0x36
        /*009e*/ 	.short	(.L_209 - .L_208)
.L_208:
        /*00a0*/ 	.word	0x00000008
.L_209:


//--------------------- .nv.info._Z8convolveILi9EEvPfS0_S0_iii --------------------------
	.section	.nv.info._Z8convolveILi9EEvPfS0_S0_iii,"",@"SHT_CUDA_INFO"
	.sectionflags	@""
	.align	4


	//----- nvinfo : EIATTR_CUDA_API_VERSION
	.align		4
        /*0000*/ 	.byte	0x04, 0x37
        /*0002*/ 	.short	(.L_211 - .L_210)
.L_210:
        /*0004*/ 	.word	0x00000082


	//----- nvinfo : EIATTR_KPARAM_INFO
	.align		4
.L_211:
        /*0008*/ 	.byte	0x04, 0x17
        /*000a*/ 	.short	(.L_213 - .L_212)
.L_212:
        /*000c*/ 	.word	0x00000000
        /*0010*/ 	.short	0x0005
        /*0012*/ 	.short	0x0020
        /*0014*/ 	.byte	0x00, 0xf0, 0x11, 0x00


	//----- nvinfo : EIATTR_KPARAM_INFO
	.align		4
.L_213:
        /*0018*/ 	.byte	0x04, 0x17
        /*001a*/ 	.short	(.L_215 - .L_214)
.L_214:
        /*001c*/ 	.word	0x00000000
        /*0020*/ 	.short	0x0004
        /*0022*/ 	.short	0x001c
        /*0024*/ 	.byte	0x00, 0xf0, 0x11, 0x00


	//----- nvinfo : EIATTR_KPARAM_INFO
	.align		4
.L_215:
        /*0028*/ 	.byte	0x04, 0x17
        /*002a*/ 	.short	(.L_217 - .L_216)
.L_216:
        /*002c*/ 	.word	0x00000000
        /*0030*/ 	.short	0x0003
        /*0032*/ 	.short	0x0018
        /*0034*/ 	.byte	0x00, 0xf0, 0x11, 0x00


	//----- nvinfo : EIATTR_KPARAM_INFO
	.align		4
.L_217:
        /*0038*/ 	.byte	0x04, 0x17
        /*003a*/ 	.short	(.L_219 - .L_218)
.L_218:
        /*003c*/ 	.word	0x00000000
        /*0040*/ 	.short	0x0002
        /*0042*/ 	.short	0x0010
        /*0044*/ 	.byte	0x00, 0xf5, 0x21, 0x00


	//----- nvinfo : EIATTR_KPARAM_INFO
	.align		4
.L_219:
        /*0048*/ 	.byte	0x04, 0x17
        /*004a*/ 	.short	(.L_221 - .L_220)
.L_220:
        /*004c*/ 	.word	0x00000000
        /*0050*/ 	.short	0x0001
        /*0052*/ 	.short	0x0008
        /*0054*/ 	.byte	0x00, 0xf5, 0x21, 0x00


	//----- nvinfo : EIATTR_KPARAM_INFO
	.align		4
.L_221:
        /*0058*/ 	.byte	0x04, 0x17
        /*005a*/ 	.short	(.L_223 - .L_222)
.L_222:
        /*005c*/ 	.word	0x00000000
        /*0060*/ 	.short	0x0000
        /*0062*/ 	.short	0x0000
        /*0064*/ 	.byte	0x00, 0xf5, 0x21, 0x00


	//----- nvinfo : EIATTR_SPARSE_MMA_MASK
	.align		4
.L_223:
        /*0068*/ 	.byte	0x03, 0x50
        /*006a*/ 	.short	0x0000


	//----- nvinfo : EIATTR_MAXREG_COUNT
	.align		4
        /*006c*/ 	.byte	0x03, 0x1b
        /*006e*/ 	.short	0x00ff


	//----- nvinfo : EIATTR_MERCURY_ISA_VERSION
	.align		4
        /*0070*/ 	.byte	0x03, 0x5f
        /*0072*/ 	.short	0x0101


	//----- nvinfo : EIATTR_VRC_CTA_INIT_COUNT
	.align		4
        /*0074*/ 	.byte	0x02, 0x4a
	.zero		1
	.zero		1


	//----- nvinfo : EIATTR_EXIT_INSTR_OFFSETS
	.align		4
        /*0078*/ 	.byte	0x04, 0x1c
        /*007a*/ 	.short	(.L_225 - .L_224)


	//   ....[0]....
.L_224:
        /*007c*/ 	.word	0x00000080


	//   ....[1]....
        /*0080*/ 	.word	0x00000550


	//----- nvinfo : EIATTR_CRS_STACK_SIZE
	.align		4
.L_225:
        /*0084*/ 	.byte	0x04, 0x1e
        /*0086*/ 	.short	(.L_227 - .L_226)
.L_226:
        /*0088*/ 	.word	0x00000000


	//----- nvinfo : EIATTR_CBANK_PARAM_SIZE
	.align		4
.L_227:
        /*008c*/ 	.byte	0x03, 0x19
        /*008e*/ 	.short	0x0024


	//----- nvinfo : EIATTR_PARAM_CBANK
	.align		4
        /*0090*/ 	.byte	0x04, 0x0a
        /*0092*/ 	.short	(.L_229 - .L_228)
	.align		4
.L_228:
        /*0094*/ 	.word	index@(.nv.constant0._Z8convolveILi9EEvPfS0_S0_iii)
        /*0098*/ 	.short	0x0380
        /*009a*/ 	.short	0x0024


	//----- nvinfo : EIATTR_SW_WAR
	.align		4
.L_229:
        /*009c*/ 	.byte	0x04, 0x36
        /*009e*/ 	.short	(.L_231 - .L_230)
.L_230:
        /*00a0*/ 	.word	0x00000008
.L_231:


//--------------------- .nv.info._Z8convolveILi8EEvPfS0_S0_iii --------------------------
	.section	.nv.info._Z8convolveILi8EEvPfS0_S0_iii,"",@"SHT_CUDA_INFO"
	.sectionflags	@""
	.align	4


	//----- nvinfo : EIATTR_CUDA_API_VERSION
	.align		4
        /*0000*/ 	.byte	0x04, 0x37
        /*0002*/ 	.short	(.L_233 - .L_232)
.L_232:
        /*0004*/ 	.word	0x00000082


	//----- nvinfo : EIATTR_KPARAM_INFO
	.align		4
.L_233:
        /*0008*/ 	.byte	0x04, 0x17
        /*000a*/ 	.short	(.L_235 - .L_234)
.L_234:
        /*000c*/ 	.word	0x00000000
        /*0010*/ 	.short	0x0005
        /*0012*/ 	.short	0x0020
        /*0014*/ 	.byte	0x00, 0xf0, 0x11, 0x00


	//----- nvinfo : EIATTR_KPARAM_INFO
	.align		4
.L_235:
        /*0018*/ 	.byte	0x04, 0x17
        /*001a*/ 	.short	(.L_237 - .L_236)
.L_236:
        /*001c*/ 	.word	0x00000000
        /*0020*/ 	.short	0x0004
        /*0022*/ 	.short	0x001c
        /*0024*/ 	.byte	0x00, 0xf0, 0x11, 0x00


	//----- nvinfo : EIATTR_KPARAM_INFO
	.align		4
.L_237:
        /*0028*/ 	.byte	0x04, 0x17
        /*002a*/ 	.short	(.L_239 - .L_238)
.L_238:
        /*002c*/ 	.word	0x00000000
        /*0030*/ 	.short	0x0003
        /*0032*/ 	.short	0x0018
        /*0034*/ 	.byte	0x00, 0xf0, 0x11, 0x00


	//----- nvinfo : EIATTR_KPARAM_INFO
	.align		4
.L_239:
        /*0038*/ 	.byte	0x04, 0x17
        /*003a*/ 	.short	(.L_241 - .L_240)
.L_240:
        /*003c*/ 	.word	0x00000000
        /*0040*/ 	.short	0x0002
        /*0042*/ 	.short	0x0010
        /*0044*/ 	.byte	0x00, 0xf5, 0x21, 0x00


	//----- nvinfo : EIATTR_KPARAM_INFO
	.align		4
.L_241:
        /*0048*/ 	.byte	0x04, 0x17
        /*004a*/ 	.short	(.L_243 - .L_242)
.L_242:
        /*004c*/ 	.word	0x00000000
        /*0050*/ 	.short	0x0001
        /*0052*/ 	.short	0x0008
        /*0054*/ 	.byte	0x00, 0xf5, 0x21, 0x00


	//----- nvinfo : EIATTR_KPARAM_INFO
	.align		4
.L_243:
        /*0058*/ 	.byte	0x04, 0x17
        /*005a*/ 	.short	(.L_245 - .L_244)
.L_244:
        /*005c*/ 	.word	0x00000000
        /*0060*/ 	.short	0x0000
        /*0062*/ 	.short	0x0000
        /*0064*/ 	.byte	0x00, 0xf5, 0x21, 0x00


	//----- nvinfo : EIATTR_SPARSE_MMA_MASK
	.align		4
.L_245:
        /*0068*/ 	.byte	0x03, 0x50
        /*006a*/ 	.short	0x0000


	//----- nvinfo : EIATTR_MAXREG_COUNT
	.align		4
        /*006c*/ 	.byte	0x03, 0x1b
        /*006e*/ 	.short	0x00ff


	//----- nvinfo : EIATTR_MERCURY_ISA_VERSION
	.align		4
        /*0070*/ 	.byte	0x03, 0x5f
        /*0072*/ 	.short	0x0101


	//----- nvinfo : EIATTR_VRC_CTA_INIT_COUNT
	.align		4
        /*0074*/ 	.byte	0x02, 0x4a
	.zero		1
	.zero		1


	//----- nvinfo : EIATTR_EXIT_INSTR_OFFSETS
	.align		4
        /*0078*/ 	.byte	0x04, 0x1c
        /*007a*/ 	.short	(.L_247 - .L_246)


	//   ....[0]....
.L_246:
        /*007c*/ 	.word	0x00000080


	//   ....[1]....
        /*0080*/ 	.word	0x00000900


	//----- nvinfo : EIATTR_CRS_STACK_SIZE
	.align		4
.L_247:
        /*0084*/ 	.byte	0x04, 0x1e
        /*0086*/ 	.short	(.L_249 - .L_248)
.L_248:
        /*0088*/ 	.word	0x00000000


	//----- nvinfo : EIATTR_CBANK_PARAM_SIZE
	.align		4
.L_249:
        /*008c*/ 	.byte	0x03, 0x19
        /*008e*/ 	.short	0x0024


	//----- nvinfo : EIATTR_PARAM_CBANK
	.align		4
        /*0090*/ 	.byte	0x04, 0x0a
        /*0092*/ 	.short	(.L_251 - .L_250)
	.align		4
.L_250:
        /*0094*/ 	.word	index@(.nv.constant0._Z8convolveILi8EEvPfS0_S0_iii)
        /*0098*/ 	.short	0x0380
        /*009a*/ 	.short	0x0024


	//----- nvinfo : EIATTR_SW_WAR
	.align		4
.L_251:
        /*009c*/ 	.byte	0x04, 0x36
        /*009e*/ 	.short	(.L_253 - .L_252)
.L_252:
        /*00a0*/ 	.word	0x00000008
.L_253:


//--------------------- .nv.info._Z8convolveILi7EEvPfS0_S0_iii --------------------------
	.section	.nv.info._Z8convolveILi7EEvPfS0_S0_iii,"",@"SHT_CUDA_INFO"
	.sectionflags	@""
	.align	4


	//----- nvinfo : EIATTR_CUDA_API_VERSION
	.align		4
        /*0000*/ 	.byte	0x04, 0x37
        /*0002*/ 	.short	(.L_255 - .L_254)
.L_254:
        /*0004*/ 	.word	0x00000082


	//----- nvinfo : EIATTR_KPARAM_INFO
	.align		4
.L_255:
        /*0008*/ 	.byte	0x04, 0x17
        /*000a*/ 	.short	(.L_257 - .L_256)
.L_256:
        /*000c*/ 	.word	0x00000000
        /*0010*/ 	.short	0x0005
        /*0012*/ 	.short	0x0020
        /*0014*/ 	.byte	0x00, 0xf0, 0x11, 0x00


	//----- nvinfo : EIATTR_KPARAM_INFO
	.align		4
.L_257:
        /*0018*/ 	.byte	0x04, 0x17
        /*001a*/ 	.short	(.L_259 - .L_258)
.L_258:
        /*001c*/ 	.word	0x00000000
        /*0020*/ 	.short	0x0004
        /*0022*/ 	.short	0x001c
        /*0024*/ 	.byte	0x00, 0xf0, 0x11, 0x00


	//----- nvinfo : EIATTR_KPARAM_INFO
	.align		4
.L_259:
        /*0028*/ 	.byte	0x04, 0x17
        /*002a*/ 	.short	(.L_261 - .L_260)
.L_260:
        /*002c*/ 	.word	0x00000000
        /*0030*/ 	.short	0x0003
        /*0032*/ 	.short	0x0018
        /*0034*/ 	.byte	0x00, 0xf0, 0x11, 0x00


	//----- nvinfo : EIATTR_KPARAM_INFO
	.align		4
.L_261:
        /*0038*/ 	.byte	0x04, 0x17
        /*003a*/ 	.short	(.L_263 - .L_262)
.L_262:
        /*003c*/ 	.word	0x00000000
        /*0040*/ 	.short	0x0002
        /*0042*/ 	.short	0x0010
        /*0044*/ 	.byte	0x00, 0xf5, 0x21, 0x00


	//----- nvinfo : EIATTR_KPARAM_INFO
	.align		4
.L_263:
        /*0048*/ 	.byte	0x04, 0x17
        /*004a*/ 	.short	(.L_265 - .L_264)
.L_264:
        /*004c*/ 	.word	0x00000000
        /*0050*/ 	.short	0x0001
        /*0052*/ 	.short	0x0008
        /*0054*/ 	.byte	0x00, 0xf5, 0x21, 0x00


	//----- nvinfo : EIATTR_KPARAM_INFO
	.align		4
.L_265:
        /*0058*/ 	.byte	0x04, 0x17
        /*005a*/ 	.short	(.L_267 - .L_266)
.L_266:
        /*005c*/ 	.word	0x00000000
        /*0060*/ 	.short	0x0000
        /*0062*/ 	.short	0x0000
        /*0064*/ 	.byte	0x00, 0xf5, 0x21, 0x00


	//----- nvinfo : EIATTR_SPARSE_MMA_MASK
	.align		4
.L_267:
        /*0068*/ 	.byte	0x03, 0x50
        /*006a*/ 	.short	0x0000


	//----- nvinfo : EIATTR_MAXREG_COUNT
	.align		4
        /*006c*/ 	.byte	0x03, 0x1b
        /*006e*/ 	.short	0x00ff


	//----- nvinfo : EIATTR_MERCURY_ISA_VERSION
	.align		4
        /*0070*/ 	.byte	0x03, 0x5f
        /*0072*/ 	.short	0x0101


	//----- nvinfo : EIATTR_VRC_CTA_INIT_COUNT
	.align		4
        /*0074*/ 	.byte	0x02, 0x4a
	.zero		1
	.zero		1


	//----- nvinfo : EIATTR_EXIT_INSTR_OFFSETS
	.align		4
        /*0078*/ 	.byte	0x04, 0x1c
        /*007a*/ 	.short	(.L_269 - .L_268)


	//   ....[0]....
.L_268:
        /*007c*/ 	.word	0x00000080


	//   ....[1]....
        /*0080*/ 	.word	0x00000890


	//----- nvinfo : EIATTR_CRS_STACK_SIZE
	.align		4
.L_269:
        /*0084*/ 	.byte	0x04, 0x1e
        /*0086*/ 	.short	(.L_271 - .L_270)
.L_270:
        /*0088*/ 	.word	0x00000000


	//----- nvinfo : EIATTR_CBANK_PARAM_SIZE
	.align		4
.L_271:
        /*008c*/ 	.byte	0x03, 0x19
        /*008e*/ 	.short	0x0024


	//----- nvinfo : EIATTR_PARAM_CBANK
	.align		4
        /*0090*/ 	.byte	0x04, 0x0a
        /*0092*/ 	.short	(.L_273 - .L_272)
	.align		4
.L_272:
        /*0094*/ 	.word	index@(.nv.constant0._Z8convolveILi7EEvPfS0_S0_iii)
        /*0098*/ 	.short	0x0380
        /*009a*/ 	.short	0x0024


	//----- nvinfo : EIATTR_SW_WAR
	.align		4
.L_273:
        /*009c*/ 	.byte	0x04, 0x36
        /*009e*/ 	.short	(.L_275 - .L_274)
.L_274:
        /*00a0*/ 	.word	0x00000008
.L_275:


//--------------------- .nv.info._Z8convolveILi6EEvPfS0_S0_iii --------------------------
	.section	.nv.info._Z8convolveILi6EEvPfS0_S0_iii,"",@"SHT_CUDA_INFO"
	.sectionflags	@""
	.align	4


	//----- nvinfo : EIATTR_CUDA_API_VERSION
	.align		4
        /*0000*/ 	.byte	0x04, 0x37
        /*0002*/ 	.short	(.L_277 - .L_276)
.L_276:
        /*0004*/ 	.word	0x00000082


	//----- nvinfo : EIATTR_KPARAM_INFO
	.align		4
.L_277:
        /*0008*/ 	.byte	0x04, 0x17
        /*000a*/ 	.short	(.L_279 - .L_278)
.L_278:
        /*000c*/ 	.word	0x00000000
        /*0010*/ 	.short	0x0005
        /*0012*/ 	.short	0x0020
        /*0014*/ 	.byte	0x00, 0xf0, 0x11, 0x00


	//----- nvinfo : EIATTR_KPARAM_INFO
	.align		4
.L_279:
        /*0018*/ 	.byte	0x04, 0x17
        /*001a*/ 	.short	(.L_281 - .L_280)
.L_280:
        /*001c*/ 	.word	0x00000000
        /*0020*/ 	.short	0x0004
        /*0022*/ 	.short	0x001c
        /*0024*/ 	.byte	0x00, 0xf0, 0x11, 0x00


	//----- nvinfo : EIATTR_KPARAM_INFO
	.align		4
.L_281:
        /*0028*/ 	.byte	0x04, 0x17
        /*002a*/ 	.short	(.L_283 - .L_282)
.L_282:
        /*002c*/ 	.word	0x00000000
        /*0030*/ 	.short	0x0003
        /*0032*/ 	.short	0x0018
        /*0034*/ 	.byte	0x00, 0xf0, 0x11, 0x00


	//----- nvinfo : EIATTR_KPARAM_INFO
	.align		4
.L_283:
        /*0038*/ 	.byte	0x04, 0x17
        /*003a*/ 	.short	(.L_285 - .L_284)
.L_284:
        /*003c*/ 	.word	0x00000000
        /*0040*/ 	.short	0x0002
        /*0042*/ 	.short	0x0010
        /*0044*/ 	.byte	0x00, 0xf5, 0x21, 0x00


	//----- nvinfo : EIATTR_KPARAM_INFO
	.align		4
.L_285:
        /*0048*/ 	.byte	0x04, 0x17
        /*004a*/ 	.short	(.L_287 - .L_286)
.L_286:
        /*004c*/ 	.word	0x00000000
        /*0050*/ 	.short	0x0001
        /*0052*/ 	.short	0x0008
        /*0054*/ 	.byte	0x00, 0xf5, 0x21, 0x00


	//----- nvinfo : EIATTR_KPARAM_INFO
	.align		4
.L_287:
        /*0058*/ 	.byte	0x04, 0x17
        /*005a*/ 	.short	(.L_289 - .L_288)
.L_288:
        /*005c*/ 	.word	0x00000000
        /*0060*/ 	.short	0x0000
        /*0062*/ 	.short	0x0000
        /*0064*/ 	.byte	0x00, 0xf5, 0x21, 0x00


	//----- nvinfo : EIATTR_SPARSE_MMA_MASK
	.align		4
.L_289:
        /*0068*/ 	.byte	0x03, 0x50
        /*006a*/ 	.short	0x0000


	//----- nvinfo : EIATTR_MAXREG_COUNT
	.align		4
        /*006c*/ 	.byte	0x03, 0x1b
        /*006e*/ 	.short	0x00ff


	//----- nvinfo : EIATTR_MERCURY_ISA_VERSION
	.align		4
        /*0070*/ 	.byte	0x03, 0x5f
        /*0072*/ 	.short	0x0101


	//----- nvinfo : EIATTR_VRC_CTA_INIT_COUNT
	.align		4
        /*0074*/ 	.byte	0x02, 0x4a
	.zero		1
	.zero		1


	//----- nvinfo : EIATTR_EXIT_INSTR_OFFSETS
	.align		4
        /*0078*/ 	.byte	0x04, 0x1c
        /*007a*/ 	.short	(.L_291 - .L_290)


	//   ....[0]....
.L_290:
        /*007c*/ 	.word	0x00000080


	//   ....[1]....
        /*0080*/ 	.word	0x00000800


	//----- nvinfo : EIATTR_CRS_STACK_SIZE
	.align		4
.L_291:
        /*0084*/ 	.byte	0x04, 0x1e
        /*0086*/ 	.short	(.L_293 - .L_292)
.L_292:
        /*0088*/ 	.word	0x00000000


	//----- nvinfo : EIATTR_CBANK_PARAM_SIZE
	.align		4
.L_293:
        /*008c*/ 	.byte	0x03, 0x19
        /*008e*/ 	.short	0x0024


	//----- nvinfo : EIATTR_PARAM_CBANK
	.align		4
        /*0090*/ 	.byte	0x04, 0x0a
        /*0092*/ 	.short	(.L_295 - .L_294)
	.align		4
.L_294:
        /*0094*/ 	.word	index@(.nv.constant0._Z8convolveILi6EEvPfS0_S0_iii)
        /*0098*/ 	.short	0x0380
        /*009a*/ 	.short	0x0024


	//----- nvinfo : EIATTR_SW_WAR
	.align		4
.L_295:
        /*009c*/ 	.byte	0x04, 0x36
        /*009e*/ 	.short	(.L_297 - .L_296)
.L_296:
        /*00a0*/ 	.word	0x00000008
.L_297:


//--------------------- .nv.info._Z8convolveILi5EEvPfS0_S0_iii --------------------------
	.section	.nv.info._Z8convolveILi5EEvPfS0_S0_iii,"",@"SHT_CUDA_INFO"
	.sectionflags	@""
	.align	4


	//----- nvinfo : EIATTR_CUDA_API_VERSION
	.align		4
        /*0000*/ 	.byte	0x04, 0x37
        /*0002*/ 	.short	(.L_299 - .L_298)
.L_298:
        /*0004*/ 	.word	0x00000082


	//----- nvinfo : EIATTR_KPARAM_INFO
	.align		4
.L_299:
        /*0008*/ 	.byte	0x04, 0x17
        /*000a*/ 	.short	(.L_301 - .L_300)
.L_300:
        /*000c*/ 	.word	0x00000000
        /*0010*/ 	.short	0x0005
        /*0012*/ 	.short	0x0020
        /*0014*/ 	.byte	0x00, 0xf0, 0x11, 0x00


	//----- nvinfo : EIATTR_KPARAM_INFO
	.align		4
.L_301:
        /*0018*/ 	.byte	0x04, 0x17
        /*001a*/ 	.short	(.L_303 - .L_302)
.L_302:
        /*001c*/ 	.word	0x00000000
        /*0020*/ 	.short	0x0004
        /*0022*/ 	.short	0x001c
        /*0024*/ 	.byte	0x00, 0xf0, 0x11, 0x00


	//----- nvinfo : EIATTR_KPARAM_INFO
	.align		4
.L_303:
        /*0028*/ 	.byte	0x04, 0x17
        /*002a*/ 	.short	(.L_305 - .L_304)
.L_304:
        /*002c*/ 	.word	0x00000000
        /*0030*/ 	.short	0x0003
        /*0032*/ 	.short	0x0018
        /*0034*/ 	.byte	0x00, 0xf0, 0x11, 0x00


	//----- nvinfo : EIATTR_KPARAM_INFO
	.align		4
.L_305:
        /*0038*/ 	.byte	0x04, 0x17
        /*003a*/ 	.short	(.L_307 - .L_306)
.L_306:
        /*003c*/ 	.word	0x00000000
        /*0040*/ 	.short	0x0002
        /*0042*/ 	.short	0x0010
        /*0044*/ 	.byte	0x00, 0xf5, 0x21, 0x00


	//----- nvinfo : EIATTR_KPARAM_INFO
	.align		4
.L_307:
        /*0048*/ 	.byte	0x04, 0x17
        /*004a*/ 	.short	(.L_309 - .L_308)
.L_308:
        /*004c*/ 	.word	0x00000000
        /*0050*/ 	.short	0x0001
        /*0052*/ 	.short	0x0008
        /*0054*/ 	.byte	0x00, 0xf5, 0x21, 0x00


	//----- nvinfo : EIATTR_KPARAM_INFO
	.align		4
.L_309:
        /*0058*/ 	.byte	0x04, 0x17
        /*005a*/ 	.short	(.L_311 - .L_310)
.L_310:
        /*005c*/ 	.word	0x00000000
        /*0060*/ 	.short	0x0000
        /*0062*/ 	.short	0x0000
        /*0064*/ 	.byte	0x00, 0xf5, 0x21, 0x00


	//----- nvinfo : EIATTR_SPARSE_MMA_MASK
	.align		4
.L_311:
        /*0068*/ 	.byte	0x03, 0x50
        /*006a*/ 	.short	0x0000


	//----- nvinfo : EIATTR_MAXREG_COUNT
	.align		4
        /*006c*/ 	.byte	0x03, 0x1b
        /*006e*/ 	.short	0x00ff


	//----- nvinfo : EIATTR_MERCURY_ISA_VERSION
	.align		4
        /*0070*/ 	.byte	0x03, 0x5f
        /*0072*/ 	.short	0x0101


	//----- nvinfo : EIATTR_VRC_CTA_INIT_COUNT
	.align		4
        /*0074*/ 	.byte	0x02, 0x4a
	.zero		1
	.zero		1


	//----- nvinfo : EIATTR_EXIT_INSTR_OFFSETS
	.align		4
        /*0078*/ 	.byte	0x04, 0x1c
        /*007a*/ 	.short	(.L_313 - .L_312)


	//   ....[0]....
.L_312:
        /*007c*/ 	.word	0x00000080


	//   ....[1]....
        /*0080*/ 	.word	0x00000770


	//----- nvinfo : EIATTR_CRS_STACK_SIZE
	.align		4
.L_313:
        /*0084*/ 	.byte	0x04, 0x1e
        /*0086*/ 	.short	(.L_315 - .L_314)
.L_314:
        /*0088*/ 	.word	0x00000000


	//----- nvinfo : EIATTR_CBANK_PARAM_SIZE
	.align		4
.L_315:
        /*008c*/ 	.byte	0x03, 0x19
        /*008e*/ 	.short	0x0024


	//----- nvinfo : EIATTR_PARAM_CBANK
	.align		4
        /*0090*/ 	.byte	0x04, 0x0a
        /*0092*/ 	.short	(.L_317 - .L_316)
	.align		4
.L_316:
        /*0094*/ 	.word	index@(.nv.constant0._Z8convolveILi5EEvPfS0_S0_iii)
        /*0098*/ 	.short	0x0380
        /*009a*/ 	.short	0x0024


	//----- nvinfo : EIATTR_SW_WAR
	.align		4
.L_317:
        /*009c*/ 	.byte	0x04, 0x36
        /*009e*/ 	.short	(.L_319 - .L_318)
.L_318:
        /*00a0*/ 	.word	0x00000008
.L_319:


//--------------------- .nv.info._Z8convolveILi4EEvPfS0_S0_iii --------------------------
	.section	.nv.info._Z8convolveILi4EEvPfS0_S0_iii,"",@"SHT_CUDA_INFO"
	.sectionflags	@""
	.align	4


	//----- nvinfo : EIATTR_CUDA_API_VERSION
	.align		4
        /*0000*/ 	.byte	0x04, 0x37
        /*0002*/ 	.short	(.L_321 - .L_320)
.L_320:
        /*0004*/ 	.word	0x00000082


	//----- nvinfo : EIATTR_KPARAM_INFO
	.align		4
.L_321:
        /*0008*/ 	.byte	0x04, 0x17
        /*000a*/ 	.short	(.L_323 - .L_322)
.L_322:
        /*000c*/ 	.word	0x00000000
        /*0010*/ 	.short	0x0005
        /*0012*/ 	.short	0x0020
        /*0014*/ 	.byte	0x00, 0xf0, 0x11, 0x00


	//----- nvinfo : EIATTR_KPARAM_INFO
	.align		4
.L_323:
        /*0018*/ 	.byte	0x04, 0x17
        /*001a*/ 	.short	(.L_325 - .L_324)
.L_324:
        /*001c*/ 	.word	0x00000000
        /*0020*/ 	.short	0x0004
        /*0022*/ 	.short	0x001c
        /*0024*/ 	.byte	0x00, 0xf0, 0x11, 0x00


	//----- nvinfo : EIATTR_KPARAM_INFO
	.align		4
.L_325:
        /*0028*/ 	.byte	0x04, 0x17
        /*002a*/ 	.short	(.L_327 - .L_326)
.L_326:
        /*002c*/ 	.word	0x00000000
        /*0030*/ 	.short	0x0003
        /*0032*/ 	.short	0x0018
        /*0034*/ 	.byte	0x00, 0xf0, 0x11, 0x00


	//----- nvinfo : EIATTR_KPARAM_INFO
	.align		4
.L_327:
        /*0038*/ 	.byte	0x04, 0x17
        /*003a*/ 	.short	(.L_329 - .L_328)
.L_328:
        /*003c*/ 	.word	0x00000000
        /*0040*/ 	.short	0x0002
        /*0042*/ 	.short	0x0010
        /*0044*/ 	.byte	0x00, 0xf5, 0x21, 0x00


	//----- nvinfo : EIATTR_KPARAM_INFO
	.align		4
.L_329:
        /*0048*/ 	.byte	0x04, 0x17
        /*004a*/ 	.short	(.L_331 - .L_330)
.L_330:
        /*004c*/ 	.word	0x00000000
        /*0050*/ 	.short	0x0001
        /*0052*/ 	.short	0x0008
        /*0054*/ 	.byte	0x00, 0xf5, 0x21, 0x00


	//----- nvinfo : EIATTR_KPARAM_INFO
	.align		4
.L_331:
        /*0058*/ 	.byte	0x04, 0x17
        /*005a*/ 	.short	(.L_333 - .L_332)
.L_332:
        /*005c*/ 	.word	0x00000000
        /*0060*/ 	.short	0x0000
        /*0062*/ 	.short	0x0000
        /*0064*/ 	.byte	0x00, 0xf5, 0x21, 0x00


	//----- nvinfo : EIATTR_SPARSE_MMA_MASK
	.align		4
.L_333:
        /*0068*/ 	.byte	0x03, 0x50
        /*006a*/ 	.short	0x0000


	//----- nvinfo : EIATTR_MAXREG_COUNT
	.align		4
        /*006c*/ 	.byte	0x03, 0x1b
        /*006e*/ 	.short	0x00ff


	//----- nvinfo : EIATTR_MERCURY_ISA_VERSION
	.align		4
        /*0070*/ 	.byte	0x03, 0x5f
        /*0072*/ 	.short	0x0101


	//----- nvinfo : EIATTR_VRC_CTA_INIT_COUNT
	.align		4
        /*0074*/ 	.byte	0x02, 0x4a
	.zero		1
	.zero		1


	//----- nvinfo : EIATTR_EXIT_INSTR_OFFSETS
	.align		4
        /*0078*/ 	.byte	0x04, 0x1c
        /*007a*/ 	.short	(.L_335 - .L_334)


	//   ....[0]....
.L_334:
        /*007c*/ 	.word	0x00000080


	//   ....[1]....
        /*0080*/ 	.word	0x00000b60


	//----- nvinfo : EIATTR_CRS_STACK_SIZE
	.align		4
.L_335:
        /*0084*/ 	.byte	0x04, 0x1e
        /*0086*/ 	.short	(.L_337 - .L_336)
.L_336:
        /*0088*/ 	.word	0x00000000


	//----- nvinfo : EIATTR_CBANK_PARAM_SIZE
	.align		4
.L_337:
        /*008c*/ 	.byte	0x03, 0x19
        /*008e*/ 	.short	0x0024


	//----- nvinfo : EIATTR_PARAM_CBANK
	.align		4
        /*0090*/ 	.byte	0x04, 0x0a
        /*0092*/ 	.short	(.L_339 - .L_338)
	.align		4
.L_338:
        /*0094*/ 	.word	index@(.nv.constant0._Z8convolveILi4EEvPfS0_S0_iii)
        /*0098*/ 	.short	0x0380
        /*009a*/ 	.short	0x0024


	//----- nvinfo : EIATTR_SW_WAR
	.align		4
.L_339:
        /*009c*/ 	.byte	0x04, 0x36
        /*009e*/ 	.short	(.L_341 - .L_340)
.L_340:
        /*00a0*/ 	.word	0x00000008
.L_341:


//--------------------- .nv.info._Z8convolveILi3EEvPfS0_S0_iii --------------------------
	.section	.nv.info._Z8convolveILi3EEvPfS0_S0_iii,"",@"SHT_CUDA_INFO"
	.sectionflags	@""
	.align	4


	//----- nvinfo : EIATTR_CUDA_API_VERSION
	.align		4
        /*0000*/ 	.byte	0x04, 0x37
        /*0002*/ 	.short	(.L_343 - .L_342)
.L_342:
        /*0004*/ 	.word	0x00000082


	//----- nvinfo : EIATTR_KPARAM_INFO
	.align		4
.L_343:
        /*0008*/ 	.byte	0x04, 0x17
        /*000a*/ 	.short	(.L_345 - .L_344)
.L_344:
        /*000c*/ 	.word	0x00000000
        /*0010*/ 	.short	0x0005
        /*0012*/ 	.short	0x0020
        /*0014*/ 	.byte	0x00, 0xf0, 0x11, 0x00


	//----- nvinfo : EIATTR_KPARAM_INFO
	.align		4
.L_345:
        /*0018*/ 	.byte	0x04, 0x17
        /*001a*/ 	.short	(.L_347 - .L_346)
.L_346:
        /*001c*/ 	.word	0x00000000
        /*0020*/ 	.short	0x0004
        /*0022*/ 	.short	0x001c
        /*0024*/ 	.byte	0x00, 0xf0, 0x11, 0x00


	//----- nvinfo : EIATTR_KPARAM_INFO
	.align		4
.L_347:
        /*0028*/ 	.byte	0x04, 0x17
        /*002a*/ 	.short	(.L_349 - .L_348)
.L_348:
        /*002c*/ 	.word	0x00000000
        /*0030*/ 	.short	0x0003
        /*0032*/ 	.short	0x0018
        /*0034*/ 	.byte	0x00, 0xf0, 0x11, 0x00


	//----- nvinfo : EIATTR_KPARAM_INFO
	.align		4
.L_349:
        /*0038*/ 	.byte	0x04, 0x17
        /*003a*/ 	.short	(.L_351 - .L_350)
.L_350:
        /*003c*/ 	.word	0x00000000
        /*0040*/ 	.short	0x0002
        /*0042*/ 	.short	0x0010
        /*0044*/ 	.byte	0x00, 0xf5, 0x21, 0x00


	//----- nvinfo : EIATTR_KPARAM_INFO
	.align		4
.L_351:
        /*0048*/ 	.byte	0x04, 0x17
        /*004a*/ 	.short	(.L_353 - .L_352)
.L_352:
        /*004c*/ 	.word	0x00000000
        /*0050*/ 	.short	0x0001
        /*0052*/ 	.short	0x0008
        /*0054*/ 	.byte	0x00, 0xf5, 0x21, 0x00


	//----- nvinfo : EIATTR_KPARAM_INFO
	.align		4
.L_353:
        /*0058*/ 	.byte	0x04, 0x17
        /*005a*/ 	.short	(.L_355 - .L_354)
.L_354:
        /*005c*/ 	.word	0x00000000
        /*0060*/ 	.short	0x0000
        /*0062*/ 	.short	0x0000
        /*0064*/ 	.byte	0x00, 0xf5, 0x21, 0x00


	//----- nvinfo : EIATTR_SPARSE_MMA_MASK
	.align		4
.L_355:
        /*0068*/ 	.byte	0x03, 0x50
        /*006a*/ 	.short	0x0000


	//----- nvinfo : EIATTR_MAXREG_COUNT
	.align		4
        /*006c*/ 	.byte	0x03, 0x1b
        /*006e*/ 	.short	0x00ff


	//----- nvinfo : EIATTR_MERCURY_ISA_VERSION
	.align		4
        /*0070*/ 	.byte	0x03, 0x5f
        /*0072*/ 	.short	0x0101


	//----- nvinfo : EIATTR_VRC_CTA_INIT_COUNT
	.align		4
        /*0074*/ 	.byte	0x02, 0x4a
	.zero		1
	.zero		1


	//----- nvinfo : EIATTR_EXIT_INSTR_OFFSETS
	.align		4
        /*0078*/ 	.byte	0x04, 0x1c
        /*007a*/ 	.short	(.L_357 - .L_356)


	//   ....[0]....
.L_356:
        /*007c*/ 	.word	0x00000080


	//   ....[1]....
        /*0080*/ 	.word	0x00000a70


	//----- nvinfo : EIATTR_CRS_STACK_SIZE
	.align		4
.L_357:
        /*0084*/ 	.byte	0x04, 0x1e
        /*0086*/ 	.short	(.L_359 - .L_358)
.L_358:
        /*0088*/ 	.word	0x00000000


	//----- nvinfo : EIATTR_CBANK_PARAM_SIZE
	.align		4
.L_359:
        /*008c*/ 	.byte	0x03, 0x19
        /*008e*/ 	.short	0x0024


	//----- nvinfo : EIATTR_PARAM_CBANK
	.align		4
        /*0090*/ 	.byte	0x04, 0x0a
        /*0092*/ 	.short	(.L_361 - .L_360)
	.align		4
.L_360:
        /*0094*/ 	.word	index@(.nv.constant0._Z8convolveILi3EEvPfS0_S0_iii)
        /*0098*/ 	.short	0x0380
        /*009a*/ 	.short	0x0024


	//----- nvinfo : EIATTR_SW_WAR
	.align		4
.L_361:
        /*009c*/ 	.byte	0x04, 0x36
        /*009e*/ 	.short	(.L_363 - .L_362)
.L_362:
        /*00a0*/ 	.word	0x00000008
.L_363:


//--------------------- .nv.callgraph             --------------------------
	.section	.nv.callgraph,"",@"SHT_CUDA_CALLGRAPH"
	.align	4
	.sectionentsize	8
	.align		4
        /*0000*/ 	.word	0x00000000
	.align		4
        /*0004*/ 	.word	0xffffffff
	.align		4
        /*0008*/ 	.word	0x00000000
	.align		4
        /*000c*/ 	.word	0xfffffffe
	.align		4
        /*0010*/ 	.word	0x00000000
	.align		4
        /*0014*/ 	.word	0xfffffffd
	.align		4
        /*0018*/ 	.word	0x00000000
	.align		4
        /*001c*/ 	.word	0xfffffffc


//--------------------- .text._Z8convolveILi15EEvPfS0_S0_iii --------------------------
	.section	.text._Z8convolveILi15EEvPfS0_S0_iii,"ax",@progbits
	.align	128
        .global         _Z8convolveILi15EEvPfS0_S0_iii
        .type           _Z8convolveILi15EEvPfS0_S0_iii,@function
        .size           _Z8convolveILi15EEvPfS0_S0_iii,(.L_x_61 - _Z8convolveILi15EEvPfS0_S0_iii)
        .other          _Z8convolveILi15EEvPfS0_S0_iii,@"STO_CUDA_ENTRY STV_DEFAULT"
_Z8convolveILi15EEvPfS0_S0_iii:
.text._Z8convolveILi15EEvPfS0_S0_iii:
[----:B------:R-:W-:Y:S01]  /*0000*/  LDC R1, c[0x0][0x37c] ;  /* 0x0000df00ff017b82 */ /* 0x000fe20000000800 */
[----:B------:R-:W0:Y:S07]  /*0010*/  S2R R5, SR_TID.X ;  /* 0x0000000000057919 */ /* 0x000e2e0000002100 */
[----:B------:R-:W0:Y:S08]  /*0020*/  S2UR UR4, SR_CTAID.X ;  /* 0x00000000000479c3 */ /* 0x000e300000002500 */
[----:B------:R-:W0:Y:S08]  /*0030*/  LDC R6, c[0x0][0x360] ;  /* 0x0000d800ff067b82 */ /* 0x000e300000000800 */
[----:B------:R-:W1:Y:S01]  /*0040*/  LDC.64 R2, c[0x0][0x398] ;  /* 0x0000e600ff027b82 */ /* 0x000e620000000a00 */
[----:B0-----:R-:W-:-:S02]  /*0050*/  IMAD R6, R6, UR4, R5 ;  /* 0x0000000406067c24 */ /* 0x001fc4000f8e0205 */
[----:B-1----:R-:W-:-:S05]  /*0060*/  IMAD R5, R3, R2, RZ ;  /* 0x0000000203057224 */ /* 0x002fca00078e02ff */
[----:B------:R-:W-:-:S13]  /*0070*/  ISETP.GE.AND P0, PT, R6, R5, PT ;  /* 0x000000050600720c */ /* 0x000fda0003f06270 */
[----:B------:R-:W-:Y:S05]  /*0080*/  @P0 EXIT ;  /* 0x000000000000094d */ /* 0x000fea0003800000 */
[----:B------:R-:W-:Y:S01]  /*0090*/  IABS R7, R3 ;  /* 0x0000000300077213 */ /* 0x000fe20000000000 */
[----:B------:R-:W0:Y:S01]  /*00a0*/  LDCU.64 UR4, c[0x0][0x390] ;  /* 0x00007200ff0477ac */ /* 0x000e220008000a00 */
[----:B------:R-:W-:Y:S01]  /*00b0*/  BSSY.RECONVERGENT B0, `(.L_x_0) ;  /* 0x0000058000007945 */ /* 0x000fe20003800200 */
[----:B------:R-:W-:Y:S01]  /*00c0*/  MOV R14, RZ ;  /* 0x000000ff000e7202 */ /* 0x000fe20000000f00 */
[----:B------:R-:W1:Y:S01]  /*00d0*/  I2F.RP R0, R7 ;  /* 0x0000000700007306 */ /* 0x000e620000209400 */
[----:B------:R-:W2:Y:S01]  /*00e0*/  LDCU UR8, c[0x0][0x3a0] ;  /* 0x00007400ff0877ac */ /* 0x000ea20008000800 */
[----:B------:R-:W3:Y:S06]  /*00f0*/  LDCU.64 UR6, c[0x0][0x358] ;  /* 0x00006b00ff0677ac */ /* 0x000eec0008000a00 */
[----:B-1----:R-:W1:Y:S01]  /*0100*/  MUFU.RCP R0, R0 ;  /* 0x0000000000007308 */ /* 0x002e620000001000 */
[----:B0-----:R-:W-:-:S04]  /*0110*/  UIADD3 UR4, UP0, UPT, UR4, 0x1c, URZ ;  /* 0x0000001c04047890 */ /* 0x001fc8000ff1e0ff */
[----:B------:R-:W-:Y:S01]  /*0120*/  UIADD3.X UR5, UPT, UPT, URZ, UR5, URZ, UP0, !UPT ;  /* 0x00000005ff057290 */ /* 0x000fe200087fe4ff */
[----:B-1----:R-:W-:-:S04]  /*0130*/  IADD3 R4, PT, PT, R0, 0xffffffe, RZ ;  /* 0x0ffffffe00047810 */ /* 0x002fc80007ffe0ff */
[----:B------:R0:W1:Y:S02]  /*0140*/  F2I.FTZ.U32.TRUNC.NTZ R5, R4 ;  /* 0x0000000400057305 */ /* 0x000064000021f000 */
[----:B0-----:R-:W-:Y:S01]  /*0150*/  HFMA2 R4, -RZ, RZ, 0, 0 ;  /* 0x00000000ff047431 */ /* 0x001fe200000001ff */
[----:B-1----:R-:W-:-:S05]  /*0160*/  IADD3 R2, PT, PT, RZ, -R5, RZ ;  /* 0x80000005ff027210 */ /* 0x002fca0007ffe0ff */
[----:B------:R-:W-:Y:S01]  /*0170*/  IMAD R9, R2, R7, RZ ;  /* 0x0000000702097224 */ /* 0x000fe200078e02ff */
[----:B------:R-:W-:-:S03]  /*0180*/  IABS R2, R6 ;  /* 0x0000000600027213 */ /* 0x000fc60000000000 */
[----:B------:R-:W-:-:S06]  /*0190*/  IMAD.HI.U32 R5, R5, R9, R4 ;  /* 0x0000000905057227 */ /* 0x000fcc00078e0004 */
[----:B------:R-:W-:-:S05]  /*01a0*/  IMAD.HI.U32 R5, R5, R2, RZ ;  /* 0x0000000205057227 */ /* 0x000fca00078e00ff */
[----:B------:R-:W-:-:S05]  /*01b0*/  IADD3 R0, PT, PT, -R5, RZ, RZ ;  /* 0x000000ff05007210 */ /* 0x000fca0007ffe1ff */
[----:B------:R-:W-:-:S05]  /*01c0*/  IMAD R0, R7, R0, R2 ;  /* 0x0000000007007224 */ /* 0x000fca00078e0202 */
[----:B------:R-:W-:-:S13]  /*01d0*/  ISETP.GT.U32.AND P2, PT, R7, R0, PT ;  /* 0x000000000700720c */ /* 0x000fda0003f44070 */
[-C--:B------:R-:W-:Y:S02]  /*01e0*/  @!P2 IADD3 R0, PT, PT, R0, -R7.reuse, RZ ;  /* 0x800000070000a210 */ /* 0x080fe40007ffe0ff */
[----:B------:R-:W-:Y:S02]  /*01f0*/  @!P2 IADD3 R5, PT, PT, R5, 0x1, RZ ;  /* 0x000000010505a810 */ /* 0x000fe40007ffe0ff */
[----:B------:R-:W-:Y:S02]  /*0200*/  ISETP.GE.U32.AND P0, PT, R0, R7, PT ;  /* 0x000000070000720c */ /* 0x000fe40003f06070 */
[----:B------:R-:W-:Y:S02]  /*0210*/  LOP3.LUT R0, R6, R3, RZ, 0x3c, !PT ;  /* 0x0000000306007212 */ /* 0x000fe400078e3cff */
[----:B------:R-:W-:Y:S02]  /*0220*/  ISETP.NE.AND P2, PT, R3, RZ, PT ;  /* 0x000000ff0300720c */ /* 0x000fe40003f45270 */
[----:B------:R-:W-:-:S07]  /*0230*/  ISETP.GE.AND P1, PT, R0, RZ, PT ;  /* 0x000000ff0000720c */ /* 0x000fce0003f26270 */
[----:B------:R-:W-:-:S06]  /*0240*/  @P0 IADD3 R5, PT, PT, R5, 0x1, RZ ;  /* 0x0000000105050810 */ /* 0x000fcc0007ffe0ff */
[----:B------:R-:W-:Y:S02]  /*0250*/  @!P1 IADD3 R5, PT, PT, -R5, RZ, RZ ;  /* 0x000000ff05059210 */ /* 0x000fe40007ffe1ff */
[----:B------:R-:W-:-:S04]  /*0260*/  @!P2 LOP3.LUT R5, RZ, R3, RZ, 0x33, !PT ;  /* 0x00000003ff05a212 */ /* 0x000fc800078e33ff */
[C---:B------:R-:W-:Y:S02]  /*0270*/  IADD3 R2, PT, PT, -R5.reuse, RZ, RZ ;  /* 0x000000ff05027210 */ /* 0x040fe40007ffe1ff */
[----:B------:R-:W-:-:S03]  /*0280*/  VIADDMNMX R0, R5, 0xe, R5, !PT ;  /* 0x0000000e05007846 */ /* 0x000fc60007800105 */
[----:B------:R-:W-:Y:S01]  /*0290*/  IMAD R2, R3, R2, R6 ;  /* 0x0000000203027224 */ /* 0x000fe200078e0206 */
[C---:B------:R-:W-:Y:S02]  /*02a0*/  IADD3 R0, PT, PT, R5.reuse, -R0, RZ ;  /* 0x8000000005007210 */ /* 0x040fe40007ffe0ff */
[----:B------:R-:W-:Y:S01]  /*02b0*/  MOV R3, UR5 ;  /* 0x0000000500037c02 */ /* 0x000fe20008000f00 */
[----:B--2---:R-:W-:Y:S01]  /*02c0*/  IMAD R7, R5, UR8, R2 ;  /* 0x0000000805077c24 */ /* 0x004fe2000f8e0202 */
[----:B---3--:R-:W-:-:S07]  /*02d0*/  MOV R2, UR4 ;  /* 0x0000000400027c02 */ /* 0x008fce0008000f00 */
.L_x_1:
[----:B------:R-:W0:Y:S01]  /*02e0*/  LDC.64 R4, c[0x0][0x380] ;  /* 0x0000e000ff047b82 */ /* 0x000e220000000a00 */
[----:B------:R-:W2:Y:S04]  /*02f0*/  LDG.E R16, desc[UR6][R2.64+-0x1c] ;  /* 0xffffe40602107981 */ /* 0x000ea8000c1e1900 */
[----:B------:R-:W3:Y:S04]  /*0300*/  LDG.E R25, desc[UR6][R2.64+-0x18] ;  /* 0xffffe80602197981 */ /* 0x000ee8000c1e1900 */
[----:B------:R-:W4:Y:S04]  /*0310*/  LDG.E R18, desc[UR6][R2.64+-0x14] ;  /* 0xffffec0602127981 */ /* 0x000f28000c1e1900 */
[----:B------:R-:W5:Y:S04]  /*0320*/  LDG.E R22, desc[UR6][R2.64+-0x10] ;  /* 0xfffff00602167981 */ /* 0x000f68000c1e1900 */
[----:B------:R-:W5:Y:S04]  /*0330*/  LDG.E R20, desc[UR6][R2.64+-0xc] ;  /* 0xfffff40602147981 */ /* 0x000f68000c1e1900 */
[----:B------:R-:W5:Y:S01]  /*0340*/  LDG.E R8, desc[UR6][R2.64+-0x8] ;  /* 0xfffff80602087981 */ /* 0x000f62000c1e1900 */
[----:B0-----:R-:W-:-:S03]  /*0350*/  IMAD.WIDE R4, R7, 0x4, R4 ;  /* 0x0000000407047825 */ /* 0x001fc600078e0204 */
[----:B------:R-:W5:Y:S04]  /*0360*/  LDG.E R12, desc[UR6][R2.64+-0x4] ;  /* 0xfffffc06020c7981 */ /* 0x000f68000c1e1900 */
[----:B------:R-:W2:Y:S04]  /*0370*/  LDG.E R15, desc[UR6][R4.64] ;  /* 0x00000006040f7981 */ /* 0x000ea8000c1e1900 */
[----:B------:R-:W3:Y:S04]  /*0380*/  LDG.E R24, desc[UR6][R4.64+0x4] ;  /* 0x0000040604187981 */ /* 0x000ee8000c1e1900 */
[----:B------:R-:W4:Y:S04]  /*0390*/  LDG.E R19, desc[UR6][R4.64+0x8] ;  /* 0x0000080604137981 */ /* 0x000f28000c1e1900 */
[----:B------:R-:W5:Y:S04]  /*03a0*/  LDG.E R23, desc[UR6][R4.64+0xc] ;  /* 0x00000c0604177981 */ /* 0x000f68000c1e1900 */
[----:B------:R-:W5:Y:S04]  /*03b0*/  LDG.E R21, desc[UR6][R4.64+0x10] ;  /* 0x0000100604157981 */ /* 0x000f68000c1e1900 */
[----:B------:R-:W5:Y:S04]  /*03c0*/  LDG.E R13, desc[UR6][R4.64+0x14] ;  /* 0x00001406040d7981 */ /* 0x000f68000c1e1900 */
[----:B------:R-:W5:Y:S04]  /*03d0*/  LDG.E R11, desc[UR6][R4.64+0x18] ;  /* 0x00001806040b7981 */ /* 0x000f68000c1e1900 */
[----:B------:R-:W5:Y:S04]  /*03e0*/  LDG.E R10, desc[UR6][R2.64] ;  /* 0x00000006020a7981 */ /* 0x000f68000c1e1900 */
[----:B------:R-:W5:Y:S04]  /*03f0*/  LDG.E R9, desc[UR6][R4.64+0x1c] ;  /* 0x00001c0604097981 */ /* 0x000f68000c1e1900 */
[----:B------:R-:W5:Y:S04]  /*0400*/  LDG.E R17, desc[UR6][R2.64+0x4] ;  /* 0x0000040602117981 */ /* 0x000f68000c1e1900 */
[----:B------:R-:W5:Y:S04]  /*0410*/  LDG.E R26, desc[UR6][R4.64+0x38] ;  /* 0x00003806041a7981 */ /* 0x000f68000c1e1900 */
[----:B------:R-:W5:Y:S01]  /*0420*/  LDG.E R27, desc[UR6][R2.64+0x1c] ;  /* 0x00001c06021b7981 */ /* 0x000f62000c1e1900 */
[----:B--2---:R-:W-:-:S03]  /*0430*/  FFMA R15, R15, R16, R14 ;  /* 0x000000100f0f7223 */ /* 0x004fc6000000000e */
[----:B------:R-:W2:Y:S01]  /*0440*/  LDG.E R16, desc[UR6][R4.64+0x20] ;  /* 0x0000200604107981 */ /* 0x000ea2000c1e1900 */
[----:B---3--:R-:W-:-:S03]  /*0450*/  FFMA R24, R24, R25, R15 ;  /* 0x0000001918187223 */ /* 0x008fc6000000000f */
[----:B------:R-:W3:Y:S01]  /*0460*/  LDG.E R15, desc[UR6][R2.64+0x8] ;  /* 0x00000806020f7981 */ /* 0x000ee2000c1e1900 */
[----:B----4-:R-:W-:-:S03]  /*0470*/  FFMA R24, R19, R18, R24 ;  /* 0x0000001213187223 */ /* 0x010fc60000000018 */
[----:B------:R-:W3:Y:S01]  /*0480*/  LDG.E R14, desc[UR6][R4.64+0x24] ;  /* 0x00002406040e7981 */ /* 0x000ee2000c1e1900 */
[----:B-----5:R-:W-:-:S03]  /*0490*/  FFMA R24, R23, R22, R24 ;  /* 0x0000001617187223 */ /* 0x020fc60000000018 */
[----:B------:R-:W4:Y:S04]  /*04a0*/  LDG.E R19, desc[UR6][R2.64+0xc] ;  /* 0x00000c0602137981 */ /* 0x000f28000c1e1900 */
[----:B------:R-:W4:Y:S01]  /*04b0*/  LDG.E R18, desc[UR6][R4.64+0x28] ;  /* 0x0000280604127981 */ /* 0x000f22000c1e1900 */
[----:B------:R-:W-:-:S03]  /*04c0*/  FFMA R28, R21, R20, R24 ;  /* 0x00000014151c7223 */ /* 0x000fc60000000018 */
[----:B------:R-:W5:Y:S04]  /*04d0*/  LDG.E R22, desc[UR6][R2.64+0x10] ;  /* 0x0000100602167981 */ /* 0x000f68000c1e1900 */
[----:B------:R-:W5:Y:S04]  /*04e0*/  LDG.E R23, desc[UR6][R4.64+0x2c] ;  /* 0x00002c0604177981 */ /* 0x000f68000c1e1900 */
[----:B------:R-:W5:Y:S04]  /*04f0*/  LDG.E R25, desc[UR6][R2.64+0x14] ;  /* 0x0000140602197981 */ /* 0x000f68000c1e1900 */
[----:B------:R-:W5:Y:S04]  /*0500*/  LDG.E R24, desc[UR6][R4.64+0x30] ;  /* 0x0000300604187981 */ /* 0x000f68000c1e1900 */
[----:B------:R0:W5:Y:S04]  /*0510*/  LDG.E R20, desc[UR6][R2.64+0x18] ;  /* 0x0000180602147981 */ /* 0x000168000c1e1900 */
[----:B------:R-:W5:Y:S01]  /*0520*/  LDG.E R21, desc[UR6][R4.64+0x34] ;  /* 0x0000340604157981 */ /* 0x000f62000c1e1900 */
[----:B------:R-:W-:-:S04]  /*0530*/  FFMA R8, R13, R8, R28 ;  /* 0x000000080d087223 */ /* 0x000fc8000000001c */
[----:B------:R-:W-:-:S04]  /*0540*/  FFMA R8, R11, R12, R8 ;  /* 0x0000000c0b087223 */ /* 0x000fc80000000008 */
[----:B------:R-:W-:Y:S01]  /*0550*/  FFMA R9, R9, R10, R8 ;  /* 0x0000000a09097223 */ /* 0x000fe20000000008 */
[----:B------:R-:W-:-:S04]  /*0560*/  IADD3 R0, PT, PT, R0, 0x1, RZ ;  /* 0x0000000100007810 */ /* 0x000fc80007ffe0ff */
[----:B------:R-:W-:Y:S02]  /*0570*/  ISETP.NE.AND P0, PT, R0, 0x1, PT ;  /* 0x000000010000780c */ /* 0x000fe40003f05270 */
[----:B0-----:R-:W-:Y:S02]  /*0580*/  IADD3 R2, P1, PT, R2, 0x3c, RZ ;  /* 0x0000003c02027810 */ /* 0x001fe40007f3e0ff */
[----:B------:R-:W-:Y:S02]  /*0590*/  IADD3 R7, PT, PT, R7, UR8, RZ ;  /* 0x0000000807077c10 */ /* 0x000fe4000fffe0ff */
[----:B------:R-:W-:Y:S01]  /*05a0*/  IADD3.X R3, PT, PT, RZ, R3, RZ, P1, !PT ;  /* 0x00000003ff037210 */ /* 0x000fe20000ffe4ff */
[----:B--2---:R-:W-:-:S04]  /*05b0*/  FFMA R9, R16, R17, R9 ;  /* 0x0000001110097223 */ /* 0x004fc80000000009 */
[----:B---3--:R-:W-:-:S04]  /*05c0*/  FFMA R9, R14, R15, R9 ;  /* 0x0000000f0e097223 */ /* 0x008fc80000000009 */
[----:B----4-:R-:W-:-:S04]  /*05d0*/  FFMA R18, R18, R19, R9 ;  /* 0x0000001312127223 */ /* 0x010fc80000000009 */
[----:B-----5:R-:W-:-:S04]  /*05e0*/  FFMA R23, R23, R22, R18 ;  /* 0x0000001617177223 */ /* 0x020fc80000000012 */
[----:B------:R-:W-:-:S04]  /*05f0*/  FFMA R24, R24, R25, R23 ;  /* 0x0000001918187223 */ /* 0x000fc80000000017 */
[----:B------:R-:W-:-:S04]  /*0600*/  FFMA R21, R21, R20, R24 ;  /* 0x0000001415157223 */ /* 0x000fc80000000018 */
[----:B------:R-:W-:Y:S01]  /*0610*/  FFMA R14, R26, R27, R21 ;  /* 0x0000001b1a0e7223 */ /* 0x000fe20000000015 */
[----:B------:R-:W-:Y:S06]  /*0620*/  @P0 BRA `(.L_x_1) ;  /* 0xfffffffc002c0947 */ /* 0x000fec000383ffff */
[----:B------:R-:W-:Y:S05]  /*0630*/  BSYNC.RECONVERGENT B0 ;  /* 0x0000000000007941 */ /* 0x000fea0003800200 */
.L_x_0:
[----:B------:R-:W0:Y:S02]  /*0640*/  LDC.64 R2, c[0x0][0x388] ;  /* 0x0000e200ff027b82 */ /* 0x000e240000000a00 */
[----:B0-----:R-:W-:-:S05]  /*0650*/  IMAD.WIDE R6, R6, 0x4, R2 ;  /* 0x0000000406067825 */ /* 0x001fca00078e0202 */
[----:B------:R-:W-:Y:S01]  /*0660*/  STG.E desc[UR6][R6.64], R14 ;  /* 0x0000000e06007986 */ /* 0x000fe2000c101906 */
[----:B------:R-:W-:Y:S05]  /*0670*/  EXIT ;  /* 0x000000000000794d */ /* 0x000fea0003800000 */
.L_x_2:
[----:B------:R-:W-:-:S00]  /*0680*/  BRA `(.L_x_2) ;  /* 0xfffffffc00fc7947 */ /* 0x000fc0000383ffff */
[----:B------:R-:W-:-:S00]  /*0690*/  NOP ;  /* 0x0000000000007918 */ /* 0x000fc00000000000 */
        /* <DEDUP_REMOVED lines=14> */
.L_x_61:


//--------------------- .text._Z8convolveILi14EEvPfS0_S0_iii --------------------------
	.section	.text._Z8convolveILi14EEvPfS0_S0_iii,"ax",@progbits
	.align	128
        .global         _Z8convolveILi14EEvPfS0_S0_iii
        .type           _Z8convolveILi14EEvPfS0_S0_iii,@function
        .size           _Z8convolveILi14EEvPfS0_S0_iii,(.L_x_62 - _Z8convolveILi14EEvPfS0_S0_iii)
        .other          _Z8convolveILi14EEvPfS0_S0_iii,@"STO_CUDA_ENTRY STV_DEFAULT"
_Z8convolveILi14EEvPfS0_S0_iii:
.text._Z8convolveILi14EEvPfS0_S0_iii:
        /* <DEDUP_REMOVED lines=37> */
[----:B------:R-:W-:Y:S01]  /*0250*/  @!P1 IMAD.MOV R5, RZ, RZ, -R5 ;  /* 0x000000ffff059224 */ /* 0x000fe200078e0a05 */
[----:B------:R-:W-:-:S04]  /*0260*/  @!P2 LOP3.LUT R5, RZ, R3, RZ, 0x33, !PT ;  /* 0x00000003ff05a212 */ /* 0x000fc800078e33ff */
[C---:B------:R-:W-:Y:S02]  /*0270*/  IADD3 R2, PT, PT, -R5.reuse, RZ, RZ ;  /* 0x000000ff05027210 */ /* 0x040fe40007ffe1ff */
[----:B------:R-:W-:-:S03]  /*0280*/  VIADDMNMX R0, R5, 0xd, R5, !PT ;  /* 0x0000000d05007846 */ /* 0x000fc60007800105 */
[----:B------:R-:W-:Y:S01]  /*0290*/  IMAD R2, R3, R2, R6 ;  /* 0x0000000203027224 */ /* 0x000fe200078e0206 */
[C---:B------:R-:W-:Y:S02]  /*02a0*/  IADD3 R0, PT, PT, R5.reuse, -R0, RZ ;  /* 0x8000000005007210 */ /* 0x040fe40007ffe0ff */
[----:B------:R-:W-:Y:S01]  /*02b0*/  MOV R3, UR5 ;  /* 0x0000000500037c02 */ /* 0x000fe20008000f00 */
[----:B--2---:R-:W-:Y:S02]  /*02c0*/  IMAD R7, R5, UR8, R2 ;  /* 0x0000000805077c24 */ /* 0x004fe4000f8e0202 */
[----:B---3--:R-:W-:-:S07]  /*02d0*/  IMAD.U32 R2, RZ, RZ, UR4 ;  /* 0x00000004ff027e24 */ /* 0x008fce000f8e00ff */
.L_x_4:
        /* <DEDUP_REMOVED lines=26> */
[----:B------:R-:W3:Y:S04]  /*0480*/  LDG.E R16, desc[UR6][R4.64+0x24] ;  /* 0x0000240604107981 */ /* 0x000ee8000c1e1900 */
[----:B------:R-:W4:Y:S01]  /*0490*/  LDG.E R22, desc[UR6][R2.64+0xc] ;  /* 0x00000c0602167981 */ /* 0x000f22000c1e1900 */
[----:B-----5:R-:W-:-:S03]  /*04a0*/  FFMA R29, R21, R20, R24 ;  /* 0x00000014151d7223 */ /* 0x020fc60000000018 */
[----:B------:R-:W4:Y:S04]  /*04b0*/  LDG.E R23, desc[UR6][R4.64+0x28] ;  /* 0x0000280604177981 */ /* 0x000f28000c1e1900 */
[----:B------:R-:W5:Y:S04]  /*04c0*/  LDG.E R25, desc[UR6][R2.64+0x10] ;  /* 0x0000100602197981 */ /* 0x000f68000c1e1900 */
[----:B------:R-:W5:Y:S04]  /*04d0*/  LDG.E R24, desc[UR6][R4.64+0x2c] ;  /* 0x00002c0604187981 */ /* 0x000f68000c1e1900 */
[----:B------:R0:W5:Y:S04]  /*04e0*/  LDG.E R20, desc[UR6][R2.64+0x14] ;  /* 0x0000140602147981 */ /* 0x000168000c1e1900 */
[----:B------:R-:W5:Y:S01]  /*04f0*/  LDG.E R21, desc[UR6][R4.64+0x30] ;  /* 0x0000300604157981 */ /* 0x000f62000c1e1900 */
[----:B------:R-:W-:-:S04]  /*0500*/  FFMA R8, R8, R9, R29 ;  /* 0x0000000908087223 */ /* 0x000fc8000000001d */
        /* <DEDUP_REMOVED lines=13> */
[----:B------:R-:W-:Y:S01]  /*05e0*/  FFMA R16, R26, R27, R21 ;  /* 0x0000001b1a107223 */ /* 0x000fe20000000015 */
[----:B------:R-:W-:Y:S06]  /*05f0*/  @P0 BRA `(.L_x_4) ;  /* 0xfffffffc00380947 */ /* 0x000fec000383ffff */
[----:B------:R-:W-:Y:S05]  /*0600*/  BSYNC.RECONVERGENT B0 ;  /* 0x0000000000007941 */ /* 0x000fea0003800200 */
.L_x_3:
[----:B------:R-:W0:Y:S02]  /*0610*/  LDC.64 R2, c[0x0][0x388] ;  /* 0x0000e200ff027b82 */ /* 0x000e240000000a00 */
[----:B0-----:R-:W-:-:S05]  /*0620*/  IMAD.WIDE R6, R6, 0x4, R2 ;  /* 0x0000000406067825 */ /* 0x001fca00078e0202 */
[----:B------:R-:W-:Y:S01]  /*0630*/  STG.E desc[UR6][R6.64], R16 ;  /* 0x0000001006007986 */ /* 0x000fe2000c101906 */
[----:B------:R-:W-:Y:S05]  /*0640*/  EXIT ;  /* 0x000000000000794d */ /* 0x000fea0003800000 */
.L_x_5:
        /* <DEDUP_REMOVED lines=11> */
.L_x_62:


//--------------------- .text._Z8convolveILi13EEvPfS0_S0_iii --------------------------
	.section	.text._Z8convolveILi13EEvPfS0_S0_iii,"ax",@progbits
	.align	128
        .global         _Z8convolveILi13EEvPfS0_S0_iii
        .type           _Z8convolveILi13EEvPfS0_S0_iii,@function
        .size           _Z8convolveILi13EEvPfS0_S0_iii,(.L_x_63 - _Z8convolveILi13EEvPfS0_S0_iii)
        .other          _Z8convolveILi13EEvPfS0_S0_iii,@"STO_CUDA_ENTRY STV_DEFAULT"
_Z8convolveILi13EEvPfS0_S0_iii:
.text._Z8convolveILi13EEvPfS0_S0_iii:
        /* <DEDUP_REMOVED lines=46> */
.L_x_7:
        /* <DEDUP_REMOVED lines=24> */
[----:B------:R-:W2:Y:S04]  /*0460*/  LDG.E R19, desc[UR6][R4.64+0x20] ;  /* 0x0000200604137981 */ /* 0x000ea8000c1e1900 */
[----:B------:R-:W3:Y:S01]  /*0470*/  LDG.E R22, desc[UR6][R2.64+0xc] ;  /* 0x00000c0602167981 */ /* 0x000ee2000c1e1900 */
[----:B----4-:R-:W-:-:S03]  /*0480*/  FFMA R29, R21, R20, R24 ;  /* 0x00000014151d7223 */ /* 0x010fc60000000018 */
[----:B------:R-:W3:Y:S04]  /*0490*/  LDG.E R23, desc[UR6][R4.64+0x24] ;  /* 0x0000240604177981 */ /* 0x000ee8000c1e1900 */
[----:B------:R-:W4:Y:S04]  /*04a0*/  LDG.E R24, desc[UR6][R4.64+0x28] ;  /* 0x0000280604187981 */ /* 0x000f28000c1e1900 */
[----:B------:R0:W4:Y:S04]  /*04b0*/  LDG.E R20, desc[UR6][R2.64+0x14] ;  /* 0x0000140602147981 */ /* 0x000128000c1e1900 */
[----:B------:R-:W4:Y:S01]  /*04c0*/  LDG.E R21, desc[UR6][R4.64+0x2c] ;  /* 0x00002c0604157981 */ /* 0x000f22000c1e1900 */
[----:B-----5:R-:W-:-:S04]  /*04d0*/  FFMA R17, R16, R17, R29 ;  /* 0x0000001110117223 */ /* 0x020fc8000000001d */
[----:B------:R-:W-:-:S04]  /*04e0*/  FFMA R15, R14, R15, R17 ;  /* 0x0000000f0e0f7223 */ /* 0x000fc80000000011 */
[----:B------:R-:W-:-:S04]  /*04f0*/  FFMA R13, R12, R13, R15 ;  /* 0x0000000d0c0d7223 */ /* 0x000fc8000000000f */
[----:B------:R-:W-:Y:S01]  /*0500*/  FFMA R11, R10, R11, R13 ;  /* 0x0000000b0a0b7223 */ /* 0x000fe2000000000d */
[----:B------:R-:W-:-:S03]  /*0510*/  IADD3 R0, PT, PT, R0, 0x1, RZ ;  /* 0x0000000100007810 */ /* 0x000fc60007ffe0ff */
[----:B------:R-:W-:Y:S01]  /*0520*/  FFMA R8, R8, R9, R11 ;  /* 0x0000000908087223 */ /* 0x000fe2000000000b */
[----:B------:R-:W-:Y:S02]  /*0530*/  ISETP.NE.AND P0, PT, R0, 0x1, PT ;  /* 0x000000010000780c */ /* 0x000fe40003f05270 */
[----:B0-----:R-:W-:Y:S02]  /*0540*/  IADD3 R2, P1, PT, R2, 0x34, RZ ;  /* 0x0000003402027810 */ /* 0x001fe40007f3e0ff */
[----:B------:R-:W-:Y:S02]  /*0550*/  IADD3 R7, PT, PT, R7, UR8, RZ ;  /* 0x0000000807077c10 */ /* 0x000fe4000fffe0ff */
[----:B------:R-:W-:Y:S01]  /*0560*/  IADD3.X R3, PT, PT, RZ, R3, RZ, P1, !PT ;  /* 0x00000003ff037210 */ /* 0x000fe20000ffe4ff */
[----:B--2---:R-:W-:-:S04]  /*0570*/  FFMA R8, R19, R18, R8 ;  /* 0x0000001213087223 */ /* 0x004fc80000000008 */
[----:B---3--:R-:W-:-:S04]  /*0580*/  FFMA R23, R23, R22, R8 ;  /* 0x0000001617177223 */ /* 0x008fc80000000008 */
[----:B----4-:R-:W-:-:S04]  /*0590*/  FFMA R24, R24, R25, R23 ;  /* 0x0000001918187223 */ /* 0x010fc80000000017 */
[----:B------:R-:W-:-:S04]  /*05a0*/  FFMA R21, R21, R20, R24 ;  /* 0x0000001415157223 */ /* 0x000fc80000000018 */
[----:B------:R-:W-:Y:S01]  /*05b0*/  FFMA R18, R26, R27, R21 ;  /* 0x0000001b1a127223 */ /* 0x000fe20000000015 */
[----:B------:R-:W-:Y:S06]  /*05c0*/  @P0 BRA `(.L_x_7) ;  /* 0xfffffffc00440947 */ /* 0x000fec000383ffff */
[----:B------:R-:W-:Y:S05]  /*05d0*/  BSYNC.RECONVERGENT B0 ;  /* 0x0000000000007941 */ /* 0x000fea0003800200 */
.L_x_6:
[----:B------:R-:W0:Y:S02]  /*05e0*/  LDC.64 R2, c[0x0][0x388] ;  /* 0x0000e200ff027b82 */ /* 0x000e240000000a00 */
[----:B0-----:R-:W-:-:S05]  /*05f0*/  IMAD.WIDE R6, R6, 0x4, R2 ;  /* 0x0000000406067825 */ /* 0x001fca00078e0202 */
[----:B------:R-:W-:Y:S01]  /*0600*/  STG.E desc[UR6][R6.64], R18 ;  /* 0x0000001206007986 */ /* 0x000fe2000c101906 */
[----:B------:R-:W-:Y:S05]  /*0610*/  EXIT ;  /* 0x000000000000794d */ /* 0x000fea0003800000 */
.L_x_8:
        /* <DEDUP_REMOVED lines=14> */
.L_x_63:


//--------------------- .text._Z8convolveILi12EEvPfS0_S0_iii --------------------------
	.section	.text._Z8convolveILi12EEvPfS0_S0_iii,"ax",@progbits
	.align	128
        .global         _Z8convolveILi12EEvPfS0_S0_iii
        .type           _Z8convolveILi12EEvPfS0_S0_iii,@function
        .size           _Z8convolveILi12EEvPfS0_S0_iii,(.L_x_64 - _Z8convolveILi12EEvPfS0_S0_iii)
        .other          _Z8convolveILi12EEvPfS0_S0_iii,@"STO_CUDA_ENTRY STV_DEFAULT"
_Z8convolveILi12EEvPfS0_S0_iii:
.text._Z8convolveILi12EEvPfS0_S0_iii:
        /* <DEDUP_REMOVED lines=30> */
[----:B------:R-:W-:Y:S01]  /*01e0*/  @!P2 IMAD.IADD R2, R2, 0x1, -R7 ;  /* 0x000000010202a824 */ /* 0x000fe200078e0a07 */
[----:B------:R-:W-:Y:S02]  /*01f0*/  @!P2 IADD3 R5, PT, PT, R5, 0x1, RZ ;  /* 0x000000010505a810 */ /* 0x000fe40007ffe0ff */
[----:B------:R-:W-:Y:S02]  /*0200*/  ISETP.NE.AND P2, PT, R3, RZ, PT ;  /* 0x000000ff0300720c */ /* 0x000fe40003f45270 */
[----:B------:R-:W-:Y:S02]  /*0210*/  ISETP.GE.U32.AND P0, PT, R2, R7, PT ;  /* 0x000000070200720c */ /* 0x000fe40003f06070 */
[----:B------:R-:W-:-:S04]  /*0220*/  LOP3.LUT R2, R0, R3, RZ, 0x3c, !PT ;  /* 0x0000000300027212 */ /* 0x000fc800078e3cff */
[----:B------:R-:W-:-:S07]  /*0230*/  ISETP.GE.AND P1, PT, R2, RZ, PT ;  /* 0x000000ff0200720c */ /* 0x000fce0003f26270 */
[----:B------:R-:W-:-:S06]  /*0240*/  @P0 IADD3 R5, PT, PT, R5, 0x1, RZ ;  /* 0x0000000105050810 */ /* 0x000fcc0007ffe0ff */
[----:B------:R-:W-:Y:S02]  /*0250*/  @!P1 IADD3 R5, PT, PT, -R5, RZ, RZ ;  /* 0x000000ff05059210 */ /* 0x000fe40007ffe1ff */
[----:B------:R-:W-:-:S04]  /*0260*/  @!P2 LOP3.LUT R5, RZ, R3, RZ, 0x33, !PT ;  /* 0x00000003ff05a212 */ /* 0x000fc800078e33ff */
[--C-:B------:R-:W-:Y:S01]  /*0270*/  VIADDMNMX R6, R5, 0xb, R5.reuse, !PT ;  /* 0x0000000b05067846 */ /* 0x100fe20007800105 */
[----:B------:R-:W-:-:S03]  /*0280*/  IMAD.MOV R2, RZ, RZ, -R5 ;  /* 0x000000ffff027224 */ /* 0x000fc600078e0a05 */
[----:B------:R-:W-:Y:S01]  /*0290*/  IADD3 R6, PT, PT, R5, -R6, RZ ;  /* 0x8000000605067210 */ /* 0x000fe20007ffe0ff */
[----:B------:R-:W-:Y:S02]  /*02a0*/  IMAD R2, R3, R2, R0 ;  /* 0x0000000203027224 */ /* 0x000fe400078e0200 */
[----:B------:R-:W-:Y:S02]  /*02b0*/  IMAD.U32 R3, RZ, RZ, UR5 ;  /* 0x00000005ff037e24 */ /* 0x000fe4000f8e00ff */
[----:B--2---:R-:W-:Y:S01]  /*02c0*/  IMAD R7, R5, UR8, R2 ;  /* 0x0000000805077c24 */ /* 0x004fe2000f8e0202 */
[----:B---3--:R-:W-:-:S07]  /*02d0*/  MOV R2, UR4 ;  /* 0x0000000400027c02 */ /* 0x008fce0008000f00 */
.L_x_10:
        /* <DEDUP_REMOVED lines=22> */
[----:B------:R-:W2:Y:S04]  /*0440*/  LDG.E R20, desc[UR6][R2.64+0x8] ;  /* 0x0000080602147981 */ /* 0x000ea8000c1e1900 */
[----:B------:R-:W2:Y:S01]  /*0450*/  LDG.E R21, desc[UR6][R4.64+0x20] ;  /* 0x0000200604157981 */ /* 0x000ea2000c1e1900 */
[----:B---3--:R-:W-:-:S03]  /*0460*/  FFMA R28, R23, R24, R22 ;  /* 0x00000018171c7223 */ /* 0x008fc60000000016 */
[----:B------:R-:W3:Y:S04]  /*0470*/  LDG.E R24, desc[UR6][R4.64+0x24] ;  /* 0x0000240604187981 */ /* 0x000ee8000c1e1900 */
[----:B------:R0:W3:Y:S04]  /*0480*/  LDG.E R22, desc[UR6][R2.64+0x10] ;  /* 0x0000100602167981 */ /* 0x0000e8000c1e1900 */
[----:B------:R-:W3:Y:S01]  /*0490*/  LDG.E R23, desc[UR6][R4.64+0x28] ;  /* 0x0000280604177981 */ /* 0x000ee2000c1e1900 */
[----:B----4-:R-:W-:-:S04]  /*04a0*/  FFMA R8, R9, R8, R28 ;  /* 0x0000000809087223 */ /* 0x010fc8000000001c */
[----:B-----5:R-:W-:-:S04]  /*04b0*/  FFMA R8, R11, R10, R8 ;  /* 0x0000000a0b087223 */ /* 0x020fc80000000008 */
[----:B------:R-:W-:-:S04]  /*04c0*/  FFMA R8, R13, R12, R8 ;  /* 0x0000000c0d087223 */ /* 0x000fc80000000008 */
[----:B------:R-:W-:Y:S01]  /*04d0*/  FFMA R8, R15, R14, R8 ;  /* 0x0000000e0f087223 */ /* 0x000fe20000000008 */
[----:B------:R-:W-:-:S03]  /*04e0*/  IADD3 R6, PT, PT, R6, 0x1, RZ ;  /* 0x0000000106067810 */ /* 0x000fc60007ffe0ff */
[----:B------:R-:W-:Y:S01]  /*04f0*/  FFMA R8, R17, R16, R8 ;  /* 0x0000001011087223 */ /* 0x000fe20000000008 */
[----:B------:R-:W-:-:S03]  /*0500*/  ISETP.NE.AND P0, PT, R6, 0x1, PT ;  /* 0x000000010600780c */ /* 0x000fc60003f05270 */
[----:B------:R-:W-:Y:S01]  /*0510*/  FFMA R8, R19, R18, R8 ;  /* 0x0000001213087223 */ /* 0x000fe20000000008 */
[----:B0-----:R-:W-:Y:S02]  /*0520*/  IADD3 R2, P1, PT, R2, 0x30, RZ ;  /* 0x0000003002027810 */ /* 0x001fe40007f3e0ff */
[----:B------:R-:W-:Y:S02]  /*0530*/  IADD3 R7, PT, PT, R7, UR8, RZ ;  /* 0x0000000807077c10 */ /* 0x000fe4000fffe0ff */
[----:B------:R-:W-:Y:S01]  /*0540*/  IADD3.X R3, PT, PT, RZ, R3, RZ, P1, !PT ;  /* 0x00000003ff037210 */ /* 0x000fe20000ffe4ff */
[----:B--2---:R-:W-:-:S04]  /*0550*/  FFMA R21, R21, R20, R8 ;  /* 0x0000001415157223 */ /* 0x004fc80000000008 */
[----:B---3--:R-:W-:-:S04]  /*0560*/  FFMA R24, R24, R25, R21 ;  /* 0x0000001918187223 */ /* 0x008fc80000000015 */
[----:B------:R-:W-:-:S04]  /*0570*/  FFMA R23, R23, R22, R24 ;  /* 0x0000001617177223 */ /* 0x000fc80000000018 */
[----:B------:R-:W-:Y:S01]  /*0580*/  FFMA R20, R26, R27, R23 ;  /* 0x0000001b1a147223 */ /* 0x000fe20000000017 */
[----:B------:R-:W-:Y:S06]  /*0590*/  @P0 BRA `(.L_x_10) ;  /* 0xfffffffc00500947 */ /* 0x000fec000383ffff */
[----:B------:R-:W-:Y:S05]  /*05a0*/  BSYNC.RECONVERGENT B0 ;  /* 0x0000000000007941 */ /* 0x000fea0003800200 */
.L_x_9:
[----:B------:R-:W0:Y:S02]  /*05b0*/  LDC.64 R2, c[0x0][0x388] ;  /* 0x0000e200ff027b82 */ /* 0x000e240000000a00 */
[----:B0-----:R-:W-:-:S05]  /*05c0*/  IMAD.WIDE R2, R0, 0x4, R2 ;  /* 0x0000000400027825 */ /* 0x001fca00078e0202 */
[----:B------:R-:W-:Y:S01]  /*05d0*/  STG.E desc[UR6][R2.64], R20 ;  /* 0x0000001402007986 */ /* 0x000fe2000c101906 */
[----:B------:R-:W-:Y:S05]  /*05e0*/  EXIT ;  /* 0x000000000000794d */ /* 0x000fea0003800000 */
.L_x_11:
        /* <DEDUP_REMOVED lines=9> */
.L_x_64:


//--------------------- .text._Z8convolveILi11EEvPfS0_S0_iii --------------------------
	.section	.text._Z8convolveILi11EEvPfS0_S0_iii,"ax",@progbits
	.align	128
        .global         _Z8convolveILi11EEvPfS0_S0_iii
        .type           _Z8convolveILi11EEvPfS0_S0_iii,@function
        .size           _Z8convolveILi11EEvPfS0_S0_iii,(.L_x_65 - _Z8convolveILi11EEvPfS0_S0_iii)
        .other          _Z8convolveILi11EEvPfS0_S0_iii,@"STO_CUDA_ENTRY STV_DEFAULT"
_Z8convolveILi11EEvPfS0_S0_iii:
.text._Z8convolveILi11EEvPfS0_S0_iii:
        /* <DEDUP_REMOVED lines=46> */
.L_x_13:
        /* <DEDUP_REMOVED lines=23> */
[----:B------:R0:W2:Y:S04]  /*0450*/  LDG.E R8, desc[UR6][R2.64+0x10] ;  /* 0x0000100602087981 */ /* 0x0000a8000c1e1900 */
[----:B------:R-:W2:Y:S01]  /*0460*/  LDG.E R23, desc[UR6][R4.64+0x24] ;  /* 0x0000240604177981 */ /* 0x000ea2000c1e1900 */
[----:B---3--:R-:W-:-:S04]  /*0470*/  FFMA R9, R10, R9, R29 ;  /* 0x000000090a097223 */ /* 0x008fc8000000001d */
[----:B----4-:R-:W-:-:S04]  /*0480*/  FFMA R9, R12, R11, R9 ;  /* 0x0000000b0c097223 */ /* 0x010fc80000000009 */
[----:B-----5:R-:W-:-:S04]  /*0490*/  FFMA R9, R14, R13, R9 ;  /* 0x0000000d0e097223 */ /* 0x020fc80000000009 */
[----:B------:R-:W-:Y:S01]  /*04a0*/  FFMA R9, R16, R15, R9 ;  /* 0x0000000f10097223 */ /* 0x000fe20000000009 */
[----:B------:R-:W-:-:S03]  /*04b0*/  IADD3 R6, PT, PT, R6, 0x1, RZ ;  /* 0x0000000106067810 */ /* 0x000fc60007ffe0ff */
[----:B------:R-:W-:Y:S01]  /*04c0*/  FFMA R9, R18, R17, R9 ;  /* 0x0000001112097223 */ /* 0x000fe20000000009 */
[----:B------:R-:W-:-:S03]  /*04d0*/  ISETP.NE.AND P0, PT, R6, 0x1, PT ;  /* 0x000000010600780c */ /* 0x000fc60003f05270 */
[----:B------:R-:W-:-:S04]  /*04e0*/  FFMA R9, R20, R19, R9 ;  /* 0x0000001314097223 */ /* 0x000fc80000000009 */
[----:B------:R-:W-:Y:S01]  /*04f0*/  FFMA R9, R22, R21, R9 ;  /* 0x0000001516097223 */ /* 0x000fe20000000009 */
[----:B0-----:R-:W-:Y:S02]  /*0500*/  IADD3 R2, P1, PT, R2, 0x2c, RZ ;  /* 0x0000002c02027810 */ /* 0x001fe40007f3e0ff */
[----:B------:R-:W-:Y:S02]  /*0510*/  IADD3 R7, PT, PT, R7, UR8, RZ ;  /* 0x0000000807077c10 */ /* 0x000fe4000fffe0ff */
[----:B------:R-:W-:Y:S01]  /*0520*/  IADD3.X R3, PT, PT, RZ, R3, RZ, P1, !PT ;  /* 0x00000003ff037210 */ /* 0x000fe20000ffe4ff */
[----:B--2---:R-:W-:-:S04]  /*0530*/  FFMA R24, R24, R25, R9 ;  /* 0x0000001918187223 */ /* 0x004fc80000000009 */
[----:B------:R-:W-:-:S04]  /*0540*/  FFMA R23, R23, R8, R24 ;  /* 0x0000000817177223 */ /* 0x000fc80000000018 */
[----:B------:R-:W-:Y:S01]  /*0550*/  FFMA R8, R26, R27, R23 ;  /* 0x0000001b1a087223 */ /* 0x000fe20000000017 */
[----:B------:R-:W-:Y:S06]  /*0560*/  @P0 BRA `(.L_x_13) ;  /* 0xfffffffc005c0947 */ /* 0x000fec000383ffff */
[----:B------:R-:W-:Y:S05]  /*0570*/  BSYNC.RECONVERGENT B0 ;  /* 0x0000000000007941 */ /* 0x000fea0003800200 */
.L_x_12:
[----:B------:R-:W0:Y:S02]  /*0580*/  LDC.64 R2, c[0x0][0x388] ;  /* 0x0000e200ff027b82 */ /* 0x000e240000000a00 */
[----:B0-----:R-:W-:-:S05]  /*0590*/  IMAD.WIDE R2, R0, 0x4, R2 ;  /* 0x0000000400027825 */ /* 0x001fca00078e0202 */
[----:B------:R-:W-:Y:S01]  /*05a0*/  STG.E desc[UR6][R2.64], R8 ;  /* 0x0000000802007986 */ /* 0x000fe2000c101906 */
[----:B------:R-:W-:Y:S05]  /*05b0*/  EXIT ;  /* 0x000000000000794d */ /* 0x000fea0003800000 */
.L_x_14:
        /* <DEDUP_REMOVED lines=12> */
.L_x_65:


//--------------------- .text._Z8convolveILi10EEvPfS0_S0_iii --------------------------
	.section	.text._Z8convolveILi10EEvPfS0_S0_iii,"ax",@progbits
	.align	128
        .global         _Z8convolveILi10EEvPfS0_S0_iii
        .type           _Z8convolveILi10EEvPfS0_S0_iii,@function
        .size           _Z8convolveILi10EEvPfS0_S0_iii,(.L_x_66 - _Z8convolveILi10EEvPfS0_S0_iii)
        .other          _Z8convolveILi10EEvPfS0_S0_iii,@"STO_CUDA_ENTRY STV_DEFAULT"
_Z8convolveILi10EEvPfS0_S0_iii:
.text._Z8convolveILi10EEvPfS0_S0_iii:
        /* <DEDUP_REMOVED lines=11> */
[----:B------:R-:W-:Y:S02]  /*00b0*/  BSSY.RECONVERGENT B0, `(.L_x_15) ;  /* 0x0000049000007945 */ /* 0x000fe40003800200 */
        /* <DEDUP_REMOVED lines=13> */
[----:B------:R-:W-:-:S04]  /*0190*/  IMAD.HI.U32 R5, R5, R2, RZ ;  /* 0x0000000205057227 */ /* 0x000fc800078e00ff */
[----:B------:R-:W-:-:S04]  /*01a0*/  IMAD.MOV R0, RZ, RZ, -R5 ;  /* 0x000000ffff007224 */ /* 0x000fc800078e0a05 */
[----:B------:R-:W-:Y:S01]  /*01b0*/  IMAD R0, R7, R0, R2 ;  /* 0x0000000007007224 */ /* 0x000fe200078e0202 */
[----:B------:R-:W-:-:S04]  /*01c0*/  MOV R2, UR4 ;  /* 0x0000000400027c02 */ /* 0x000fc80008000f00 */
[----:B------:R-:W-:-:S13]  /*01d0*/  ISETP.GT.U32.AND P2, PT, R7, R0, PT ;  /* 0x000000000700720c */ /* 0x000fda0003f44070 */
[-C--:B------:R-:W-:Y:S02]  /*01e0*/  @!P2 IADD3 R0, PT, PT, R0, -R7.reuse, RZ ;  /* 0x800000070000a210 */ /* 0x080fe40007ffe0ff */
[----:B------:R-:W-:Y:S02]  /*01f0*/  @!P2 IADD3 R5, PT, PT, R5, 0x1, RZ ;  /* 0x000000010505a810 */ /* 0x000fe40007ffe0ff */
[----:B------:R-:W-:Y:S02]  /*0200*/  ISETP.GE.U32.AND P0, PT, R0, R7, PT ;  /* 0x000000070000720c */ /* 0x000fe40003f06070 */
[----:B------:R-:W-:Y:S02]  /*0210*/  LOP3.LUT R0, R6, R3, RZ, 0x3c, !PT ;  /* 0x0000000306007212 */ /* 0x000fe400078e3cff */
[----:B------:R-:W-:Y:S02]  /*0220*/  ISETP.NE.AND P2, PT, R3, RZ, PT ;  /* 0x000000ff0300720c */ /* 0x000fe40003f45270 */
[----:B------:R-:W-:-:S07]  /*0230*/  ISETP.GE.AND P1, PT, R0, RZ, PT ;  /* 0x000000ff0000720c */ /* 0x000fce0003f26270 */
[----:B------:R-:W-:-:S06]  /*0240*/  @P0 VIADD R5, R5, 0x1 ;  /* 0x0000000105050836 */ /* 0x000fcc0000000000 */
[----:B------:R-:W-:Y:S02]  /*0250*/  @!P1 IADD3 R5, PT, PT, -R5, RZ, RZ ;  /* 0x000000ff05059210 */ /* 0x000fe40007ffe1ff */
[----:B------:R-:W-:-:S04]  /*0260*/  @!P2 LOP3.LUT R5, RZ, R3, RZ, 0x33, !PT ;  /* 0x00000003ff05a212 */ /* 0x000fc800078e33ff */
[C---:B------:R-:W-:Y:S02]  /*0270*/  IADD3 R8, PT, PT, -R5.reuse, RZ, RZ ;  /* 0x000000ff05087210 */ /* 0x040fe40007ffe1ff */
[----:B------:R-:W-:-:S03]  /*0280*/  VIADDMNMX R0, R5, 0x9, R5, !PT ;  /* 0x0000000905007846 */ /* 0x000fc60007800105 */
[----:B------:R-:W-:Y:S02]  /*0290*/  IMAD R8, R3, R8, R6 ;  /* 0x0000000803087224 */ /* 0x000fe400078e0206 */
[C---:B------:R-:W-:Y:S01]  /*02a0*/  IMAD.IADD R7, R5.reuse, 0x1, -R0 ;  /* 0x0000000105077824 */ /* 0x040fe200078e0a00 */
[----:B------:R-:W-:Y:S01]  /*02b0*/  MOV R0, RZ ;  /* 0x000000ff00007202 */ /* 0x000fe20000000f00 */
[----:B--2---:R-:W-:Y:S02]  /*02c0*/  IMAD R8, R5, UR8, R8 ;  /* 0x0000000805087c24 */ /* 0x004fe4000f8e0208 */
[----:B---3--:R-:W-:-:S07]  /*02d0*/  IMAD.U32 R3, RZ, RZ, UR5 ;  /* 0x00000005ff037e24 */ /* 0x008fce000f8e00ff */
.L_x_16:
        /* <DEDUP_REMOVED lines=21> */
[----:B------:R0:W5:Y:S01]  /*0430*/  LDG.E R24, desc[UR6][R2.64+0x10] ;  /* 0x0000100602187981 */ /* 0x000162000c1e1900 */
        /* <DEDUP_REMOVED lines=11> */
[----:B------:R-:W-:-:S04]  /*04f0*/  FFMA R13, R12, R13, R15 ;  /* 0x0000000d0c0d7223 */ /* 0x000fc8000000000f */
[----:B------:R-:W-:-:S04]  /*0500*/  FFMA R10, R10, R11, R13 ;  /* 0x0000000b0a0a7223 */ /* 0x000fc8000000000d */
[----:B------:R-:W-:-:S04]  /*0510*/  FFMA R10, R9, R22, R10 ;  /* 0x00000016090a7223 */ /* 0x000fc8000000000a */
[----:B------:R-:W-:Y:S01]  /*0520*/  FFMA R0, R23, R24, R10 ;  /* 0x0000001817007223 */ /* 0x000fe2000000000a */
[----:B------:R-:W-:Y:S06]  /*0530*/  @P0 BRA `(.L_x_16) ;  /* 0xfffffffc00680947 */ /* 0x000fec000383ffff */
[----:B------:R-:W-:Y:S05]  /*0540*/  BSYNC.RECONVERGENT B0 ;  /* 0x0000000000007941 */ /* 0x000fea0003800200 */
.L_x_15:
[----:B------:R-:W0:Y:S02]  /*0550*/  LDC.64 R2, c[0x0][0x388] ;  /* 0x0000e200ff027b82 */ /* 0x000e240000000a00 */
[----:B0-----:R-:W-:-:S05]  /*0560*/  IMAD.WIDE R6, R6, 0x4, R2 ;  /* 0x0000000406067825 */ /* 0x001fca00078e0202 */
[----:B------:R-:W-:Y:S01]  /*0570*/  STG.E desc[UR6][R6.64], R0 ;  /* 0x0000000006007986 */ /* 0x000fe2000c101906 */
[----:B------:R-:W-:Y:S05]  /*0580*/  EXIT ;  /* 0x000000000000794d */ /* 0x000fea0003800000 */
.L_x_17:
        /* <DEDUP_REMOVED lines=15> */
.L_x_66:


//--------------------- .text._Z8convolveILi9EEvPfS0_S0_iii --------------------------
	.section	.text._Z8convolveILi9EEvPfS0_S0_iii,"ax",@progbits
	.align	128
        .global         _Z8convolveILi9EEvPfS0_S0_iii
        .type           _Z8convolveILi9EEvPfS0_S0_iii,@function
        .size           _Z8convolveILi9EEvPfS0_S0_iii,(.L_x_67 - _Z8convolveILi9EEvPfS0_S0_iii)
        .other          _Z8convolveILi9EEvPfS0_S0_iii,@"STO_CUDA_ENTRY STV_DEFAULT"
_Z8convolveILi9EEvPfS0_S0_iii:
.text._Z8convolveILi9EEvPfS0_S0_iii:
        /* <DEDUP_REMOVED lines=27> */
[----:B------:R-:W-:-:S05]  /*01b0*/  IMAD R2, R7, R2, R6 ;  /* 0x0000000207027224 */ /* 0x000fca00078e0206 */
[----:B------:R-:W-:-:S13]  /*01c0*/  ISETP.GT.U32.AND P2, PT, R7, R2, PT ;  /* 0x000000020700720c */ /* 0x000fda0003f44070 */
[-C--:B------:R-:W-:Y:S02]  /*01d0*/  @!P2 IADD3 R2, PT, PT, R2, -R7.reuse, RZ ;  /* 0x800000070202a210 */ /* 0x080fe40007ffe0ff */
[----:B------:R-:W-:Y:S02]  /*01e0*/  @!P2 IADD3 R5, PT, PT, R5, 0x1, RZ ;  /* 0x000000010505a810 */ /* 0x000fe40007ffe0ff */
[----:B------:R-:W-:Y:S02]  /*01f0*/  ISETP.GE.U32.AND P0, PT, R2, R7, PT ;  /* 0x000000070200720c */ /* 0x000fe40003f06070 */
[----:B------:R-:W-:Y:S02]  /*0200*/  LOP3.LUT R2, R0, R3, RZ, 0x3c, !PT ;  /* 0x0000000300027212 */ /* 0x000fe400078e3cff */
[----:B------:R-:W-:Y:S02]  /*0210*/  ISETP.NE.AND P2, PT, R3, RZ, PT ;  /* 0x000000ff0300720c */ /* 0x000fe40003f45270 */
[----:B------:R-:W-:-:S02]  /*0220*/  ISETP.GE.AND P1, PT, R2, RZ, PT ;  /* 0x000000ff0200720c */ /* 0x000fc40003f26270 */
[----:B------:R-:W-:Y:S02]  /*0230*/  MOV R7, RZ ;  /* 0x000000ff00077202 */ /* 0x000fe40000000f00 */
[----:B------:R-:W-:-:S03]  /*0240*/  MOV R2, UR4 ;  /* 0x0000000400027c02 */ /* 0x000fc60008000f00 */
[----:B------:R-:W-:-:S06]  /*0250*/  @P0 VIADD R5, R5, 0x1 ;  /* 0x0000000105050836 */ /* 0x000fcc0000000000 */
[----:B------:R-:W-:Y:S02]  /*0260*/  @!P1 IADD3 R5, PT, PT, -R5, RZ, RZ ;  /* 0x000000ff05059210 */ /* 0x000fe40007ffe1ff */
[----:B------:R-:W-:-:S04]  /*0270*/  @!P2 LOP3.LUT R5, RZ, R3, RZ, 0x33, !PT ;  /* 0x00000003ff05a212 */ /* 0x000fc800078e33ff */
[C---:B------:R-:W-:Y:S02]  /*0280*/  IADD3 R8, PT, PT, -R5.reuse, RZ, RZ ;  /* 0x000000ff05087210 */ /* 0x040fe40007ffe1ff */
[----:B------:R-:W-:-:S03]  /*0290*/  VIADDMNMX R6, R5, 0x8, R5, !PT ;  /* 0x0000000805067846 */ /* 0x000fc60007800105 */
[----:B------:R-:W-:Y:S02]  /*02a0*/  IMAD R8, R3, R8, R0 ;  /* 0x0000000803087224 */ /* 0x000fe400078e0200 */
[C---:B------:R-:W-:Y:S02]  /*02b0*/  IMAD.IADD R6, R5.reuse, 0x1, -R6 ;  /* 0x0000000105067824 */ /* 0x040fe400078e0a06 */
[----:B--2---:R-:W-:Y:S02]  /*02c0*/  IMAD R8, R5, UR8, R8 ;  /* 0x0000000805087c24 */ /* 0x004fe4000f8e0208 */
[----:B---3--:R-:W-:-:S07]  /*02d0*/  IMAD.U32 R3, RZ, RZ, UR5 ;  /* 0x00000005ff037e24 */ /* 0x008fce000f8e00ff */
.L_x_19:
        /* <DEDUP_REMOVED lines=33> */
[----:B------:R-:W-:Y:S01]  /*04f0*/  FFMA R7, R17, R18, R10 ;  /* 0x0000001211077223 */ /* 0x000fe2000000000a */
[----:B------:R-:W-:Y:S06]  /*0500*/  @P0 BRA `(.L_x_19) ;  /* 0xfffffffc00740947 */ /* 0x000fec000383ffff */
[----:B------:R-:W-:Y:S05]  /*0510*/  BSYNC.RECONVERGENT B0 ;  /* 0x0000000000007941 */ /* 0x000fea0003800200 */
.L_x_18:
[----:B------:R-:W0:Y:S02]  /*0520*/  LDC.64 R2, c[0x0][0x388] ;  /* 0x0000e200ff027b82 */ /* 0x000e240000000a00 */
[----:B0-----:R-:W-:-:S05]  /*0530*/  IMAD.WIDE R2, R0, 0x4, R2 ;  /* 0x0000000400027825 */ /* 0x001fca00078e0202 */
[----:B------:R-:W-:Y:S01]  /*0540*/  STG.E desc[UR6][R2.64], R7 ;  /* 0x0000000702007986 */ /* 0x000fe2000c101906 */
[----:B------:R-:W-:Y:S05]  /*0550*/  EXIT ;  /* 0x000000000000794d */ /* 0x000fea0003800000 */
.L_x_20:
        /* <DEDUP_REMOVED lines=10> */
.L_x_67:


//--------------------- .text._Z8convolveILi8EEvPfS0_S0_iii --------------------------
	.section	.text._Z8convolveILi8EEvPfS0_S0_iii,"ax",@progbits
	.align	128
        .global         _Z8convolveILi8EEvPfS0_S0_iii
        .type           _Z8convolveILi8EEvPfS0_S0_iii,@function
        .size           _Z8convolveILi8EEvPfS0_S0_iii,(.L_x_68 - _Z8convolveILi8EEvPfS0_S0_iii)
        .other          _Z8convolveILi8EEvPfS0_S0_iii,@"STO_CUDA_ENTRY STV_DEFAULT"
_Z8convolveILi8EEvPfS0_S0_iii:
.text._Z8convolveILi8EEvPfS0_S0_iii:
        /* <DEDUP_REMOVED lines=11> */
[----:B------:R-:W-:Y:S01]  /*00b0*/  IABS R8, R0 ;  /* 0x0000000000087213 */ /* 0x000fe20000000000 */
[----:B------:R-:W-:Y:S01]  /*00c0*/  BSSY.RECONVERGENT B0, `(.L_x_21) ;  /* 0x0000040000007945 */ /* 0x000fe20003800200 */
[----:B------:R-:W1:Y:S08]  /*00d0*/  I2F.RP R2, R7 ;  /* 0x0000000700027306 */ /* 0x000e700000209400 */
[----:B-1----:R-:W1:Y:S02]  /*00e0*/  MUFU.RCP R2, R2 ;  /* 0x0000000200027308 */ /* 0x002e640000001000 */
[----:B-1----:R-:W-:-:S06]  /*00f0*/  IADD3 R4, PT, PT, R2, 0xffffffe, RZ ;  /* 0x0ffffffe02047810 */ /* 0x002fcc0007ffe0ff */
[----:B------:R1:W2:Y:S02]  /*0100*/  F2I.FTZ.U32.TRUNC.NTZ R5, R4 ;  /* 0x0000000400057305 */ /* 0x0002a4000021f000 */
[----:B-1----:R-:W-:Y:S01]  /*0110*/  HFMA2 R4, -RZ, RZ, 0, 0 ;  /* 0x00000000ff047431 */ /* 0x002fe200000001ff */
[----:B--2---:R-:W-:-:S05]  /*0120*/  IADD3 R6, PT, PT, RZ, -R5, RZ ;  /* 0x80000005ff067210 */ /* 0x004fca0007ffe0ff */
[----:B------:R-:W-:-:S04]  /*0130*/  IMAD R9, R6, R7, RZ ;  /* 0x0000000706097224 */ /* 0x000fc800078e02ff */
[----:B------:R-:W-:-:S06]  /*0140*/  IMAD.HI.U32 R5, R5, R9, R4 ;  /* 0x0000000905057227 */ /* 0x000fcc00078e0004 */
[----:B------:R-:W-:Y:S02]  /*0150*/  IMAD.HI.U32 R6, R5, R8, RZ ;  /* 0x0000000805067227 */ /* 0x000fe400078e00ff */
[----:B------:R-:W1:Y:S03]  /*0160*/  LDC.64 R4, c[0x0][0x388] ;  /* 0x0000e200ff047b82 */ /* 0x000e660000000a00 */
        /* <DEDUP_REMOVED lines=9> */
[----:B------:R-:W-:-:S05]  /*0200*/  MOV R7, RZ ;  /* 0x000000ff00077202 */ /* 0x000fca0000000f00 */
[----:B------:R-:W-:-:S06]  /*0210*/  @P0 IADD3 R6, PT, PT, R6, 0x1, RZ ;  /* 0x0000000106060810 */ /* 0x000fcc0007ffe0ff */
[----:B------:R-:W-:Y:S02]  /*0220*/  @!P1 IADD3 R6, PT, PT, -R6, RZ, RZ ;  /* 0x000000ff06069210 */ /* 0x000fe40007ffe1ff */
[----:B------:R-:W-:-:S04]  /*0230*/  @!P2 LOP3.LUT R6, RZ, R3, RZ, 0x33, !PT ;  /* 0x00000003ff06a212 */ /* 0x000fc800078e33ff */
[C---:B------:R-:W-:Y:S02]  /*0240*/  VIADDMNMX R9, R6.reuse, 0x7, R6, !PT ;  /* 0x0000000706097846 */ /* 0x040fe40007800106 */
[C---:B------:R-:W-:Y:S02]  /*0250*/  IADD3 R12, PT, PT, -R6.reuse, RZ, RZ ;  /* 0x000000ff060c7210 */ /* 0x040fe40007ffe1ff */
[C---:B------:R-:W-:Y:S02]  /*0260*/  IADD3 R2, PT, PT, -R6.reuse, R9, RZ ;  /* 0x0000000906027210 */ /* 0x040fe40007ffe1ff */
[----:B------:R-:W-:Y:S01]  /*0270*/  ISETP.GT.AND P1, PT, R6, 0x7ffffff8, PT ;  /* 0x7ffffff80600780c */ /* 0x000fe20003f24270 */
[----:B------:R-:W-:Y:S01]  /*0280*/  IMAD R12, R3, R12, R0 ;  /* 0x0000000c030c7224 */ /* 0x000fe200078e0200 */
[----:B------:R-:W-:Y:S02]  /*0290*/  LOP3.LUT R2, R2, 0x1, RZ, 0xc0, !PT ;  /* 0x0000000102027812 */ /* 0x000fe400078ec0ff */
[----:B------:R-:W-:-:S02]  /*02a0*/  MOV R8, R6 ;  /* 0x0000000600087202 */ /* 0x000fc40000000f00 */
[----:B------:R-:W-:Y:S01]  /*02b0*/  ISETP.NE.U32.AND P0, PT, R2, 0x1, PT ;  /* 0x000000010200780c */ /* 0x000fe20003f05070 */
[----:B-1----:R-:W-:-:S12]  /*02c0*/  IMAD.WIDE R2, R0, 0x4, R4 ;  /* 0x0000000400027825 */ /* 0x002fd800078e0204 */
[----:B0-----:R-:W-:Y:S05]  /*02d0*/  @!P0 BRA `(.L_x_22) ;  /* 0x0000000000788947 */ /* 0x001fea0003800000 */
[----:B------:R-:W0:Y:S01]  /*02e0*/  LDC.64 R10, c[0x0][0x380] ;  /* 0x0000e000ff0a7b82 */ /* 0x000e220000000a00 */
[----:B------:R-:W1:Y:S07]  /*02f0*/  LDCU UR6, c[0x0][0x3a0] ;  /* 0x00007400ff0677ac */ /* 0x000e6e0008000800 */
[----:B------:R-:W2:Y:S01]  /*0300*/  LDC.64 R4, c[0x0][0x390] ;  /* 0x0000e400ff047b82 */ /* 0x000ea20000000a00 */
[----:B-1----:R-:W-:-:S04]  /*0310*/  IMAD R7, R6, UR6, R12 ;  /* 0x0000000606077c24 */ /* 0x002fc8000f8e020c */
[----:B0-----:R-:W-:-:S05]  /*0320*/  IMAD.WIDE R10, R7, 0x4, R10 ;  /* 0x00000004070a7825 */ /* 0x001fca00078e020a */
[----:B------:R-:W3:Y:S04]  /*0330*/  LDG.E R0, desc[UR4][R10.64] ;  /* 0x000000040a007981 */ /* 0x000ee8000c1e1900 */
[----:B--2---:R-:W3:Y:S04]  /*0340*/  LDG.E R17, desc[UR4][R4.64] ;  /* 0x0000000404117981 */ /* 0x004ee8000c1e1900 */
[----:B------:R-:W2:Y:S04]  /*0350*/  LDG.E R16, desc[UR4][R4.64+0x4] ;  /* 0x0000040404107981 */ /* 0x000ea8000c1e1900 */
[----:B------:R-:W2:Y:S04]  /*0360*/  LDG.E R19, desc[UR4][R10.64+0x4] ;  /* 0x000004040a137981 */ /* 0x000ea8000c1e1900 */
[----:B------:R-:W4:Y:S04]  /*0370*/  LDG.E R18, desc[UR4][R4.64+0x8] ;  /* 0x0000080404127981 */ /* 0x000f28000c1e1900 */
        /* <DEDUP_REMOVED lines=11> */
[----:B---3--:R-:W-:-:S04]  /*0430*/  FFMA R0, R0, R17, RZ ;  /* 0x0000001100007223 */ /* 0x008fc800000000ff */
[----:B--2---:R-:W-:-:S04]  /*0440*/  FFMA R0, R19, R16, R0 ;  /* 0x0000001013007223 */ /* 0x004fc80000000000 */
[----:B----4-:R-:W-:-:S04]  /*0450*/  FFMA R0, R21, R18, R0 ;  /* 0x0000001215007223 */ /* 0x010fc80000000000 */
[----:B-----5:R-:W-:-:S04]  /*0460*/  FFMA R0, R23, R20, R0 ;  /* 0x0000001417007223 */ /* 0x020fc80000000000 */
[----:B------:R-:W-:-:S04]  /*0470*/  FFMA R25, R25, R22, R0 ;  /* 0x0000001619197223 */ /* 0x000fc80000000000 */
[----:B------:R-:W-:-:S04]  /*0480*/  FFMA R14, R14, R15, R25 ;  /* 0x0000000f0e0e7223 */ /* 0x000fc80000000019 */
[----:B------:R-:W-:Y:S01]  /*0490*/  FFMA R14, R7, R8, R14 ;  /* 0x00000008070e7223 */ /* 0x000fe2000000000e */
[----:B------:R-:W-:-:S03]  /*04a0*/  IADD3 R8, PT, PT, R6, 0x1, RZ ;  /* 0x0000000106087810 */ /* 0x000fc60007ffe0ff */
[----:B------:R-:W-:-:S07]  /*04b0*/  FFMA R7, R13, R24, R14 ;  /* 0x000000180d077223 */ /* 0x000fce000000000e */
.L_x_22:
[----:B------:R-:W-:Y:S05]  /*04c0*/  BSYNC.RECONVERGENT B0 ;  /* 0x0000000000007941 */ /* 0x000fea0003800200 */
.L_x_21:
[----:B------:R-:W-:Y:S04]  /*04d0*/  BSSY.RECONVERGENT B0, `(.L_x_23) ;  /* 0x0000041000007945 */ /* 0x000fe80003800200 */
[----:B------:R-:W-:Y:S05]  /*04e0*/  @P1 BRA `(.L_x_24) ;  /* 0x0000000000fc1947 */ /* 0x000fea0003800000 */
[----:B------:R-:W0:Y:S01]  /*04f0*/  LDC R11, c[0x0][0x3a0] ;  /* 0x0000e800ff0b7b82 */ /* 0x000e220000000800 */
[----:B------:R-:W-:Y:S02]  /*0500*/  SHF.L.U32 R5, R6, 0x3, RZ ;  /* 0x0000000306057819 */ /* 0x000fe400000006ff */
[----:B------:R-:W-:Y:S02]  /*0510*/  IADD3 R10, PT, PT, -R9, R8, RZ ;  /* 0x00000008090a7210 */ /* 0x000fe40007ffe1ff */
[C---:B------:R-:W-:Y:S01]  /*0520*/  LEA R0, R8.reuse, -R5, 0x3 ;  /* 0x8000000508007211 */ /* 0x040fe200078e18ff */
[----:B0-----:R-:W-:-:S07]  /*0530*/  IMAD R12, R8, R11, R12 ;  /* 0x0000000b080c7224 */ /* 0x001fce00078e020c */
.L_x_25:
[----:B------:R-:W0:Y:S08]  /*0540*/  LDC.64 R8, c[0x0][0x380] ;  /* 0x0000e000ff087b82 */ /* 0x000e300000000a00 */
[----:B------:R-:W1:Y:S01]  /*0550*/  LDC.64 R4, c[0x0][0x390] ;  /* 0x0000e400ff047b82 */ /* 0x000e620000000a00 */
[----:B0-----:R-:W-:-:S05]  /*0560*/  IMAD.WIDE R8, R12, 0x4, R8 ;  /* 0x000000040c087825 */ /* 0x001fca00078e0208 */
[----:B------:R-:W2:Y:S01]  /*0570*/  LDG.E R6, desc[UR4][R8.64] ;  /* 0x0000000408067981 */ /* 0x000ea2000c1e1900 */
[----:B-1----:R-:W-:-:S03]  /*0580*/  IMAD.WIDE R4, R0, 0x4, R4 ;  /* 0x0000000400047825 */ /* 0x002fc600078e0204 */
[----:B------:R-:W3:Y:S04]  /*0590*/  LDG.E R19, desc[UR4][R8.64+0x4] ;  /* 0x0000040408137981 */ /* 0x000ee8000c1e1900 */
[----:B------:R-:W2:Y:S04]  /*05a0*/  LDG.E R13, desc[UR4][R4.64] ;  /* 0x00000004040d7981 */ /* 0x000ea8000c1e1900 */
[----:B------:R-:W3:Y:S04]  /*05b0*/  LDG.E R18, desc[UR4][R4.64+0x4] ;  /* 0x0000040404127981 */ /* 0x000ee8000c1e1900 */
        /* <DEDUP_REMOVED lines=11> */
[----:B--2---:R-:W-:Y:S01]  /*0670*/  FFMA R28, R6, R13, R7 ;  /* 0x0000000d061c7223 */ /* 0x004fe20000000007 */
[----:B------:R-:W-:-:S02]  /*0680*/  IMAD.WIDE R6, R11, 0x4, R8 ;  /* 0x000000040b067825 */ /* 0x000fc400078e0208 */
[----:B------:R-:W2:Y:S02]  /*0690*/  LDG.E R13, desc[UR4][R8.64+0x1c] ;  /* 0x00001c04080d7981 */ /* 0x000ea4000c1e1900 */
[----:B---3--:R-:W-:Y:S02]  /*06a0*/  FFMA R28, R19, R18, R28 ;  /* 0x00000012131c7223 */ /* 0x008fe4000000001c */
[----:B------:R-:W3:Y:S04]  /*06b0*/  LDG.E R19, desc[UR4][R4.64+0x20] ;  /* 0x0000200404137981 */ /* 0x000ee8000c1e1900 */
[----:B------:R-:W3:Y:S01]  /*06c0*/  LDG.E R18, desc[UR4][R6.64] ;  /* 0x0000000406127981 */ /* 0x000ee2000c1e1900 */
[----:B----4-:R-:W-:-:S03]  /*06d0*/  FFMA R28, R21, R22, R28 ;  /* 0x00000016151c7223 */ /* 0x010fc6000000001c */
[----:B------:R-:W4:Y:S04]  /*06e0*/  LDG.E R22, desc[UR4][R4.64+0x24] ;  /* 0x0000240404167981 */ /* 0x000f28000c1e1900 */
[----:B------:R-:W4:Y:S01]  /*06f0*/  LDG.E R21, desc[UR4][R6.64+0x4] ;  /* 0x0000040406157981 */ /* 0x000f22000c1e1900 */
[----:B-----5:R-:W-:-:S03]  /*0700*/  FFMA R26, R25, R26, R28 ;  /* 0x0000001a191a7223 */ /* 0x020fc6000000001c */
[----:B------:R-:W5:Y:S04]  /*0710*/  LDG.E R25, desc[UR4][R4.64+0x28] ;  /* 0x0000280404197981 */ /* 0x000f68000c1e1900 */
[----:B------:R-:W5:Y:S01]  /*0720*/  LDG.E R8, desc[UR4][R6.64+0x8] ;  /* 0x0000080406087981 */ /* 0x000f62000c1e1900 */
[----:B------:R-:W-:-:S03]  /*0730*/  FFMA R23, R23, R24, R26 ;  /* 0x0000001817177223 */ /* 0x000fc6000000001a */
[----:B------:R-:W5:Y:S04]  /*0740*/  LDG.E R24, desc[UR4][R4.64+0x2c] ;  /* 0x00002c0404187981 */ /* 0x000f68000c1e1900 */
[----:B------:R-:W5:Y:S01]  /*0750*/  LDG.E R9, desc[UR4][R6.64+0xc] ;  /* 0x00000c0406097981 */ /* 0x000f62000c1e1900 */
[----:B------:R-:W-:-:S03]  /*0760*/  FFMA R23, R16, R17, R23 ;  /* 0x0000001110177223 */ /* 0x000fc60000000017 */
[----:B------:R-:W5:Y:S04]  /*0770*/  LDG.E R17, desc[UR4][R4.64+0x30] ;  /* 0x0000300404117981 */ /* 0x000f68000c1e1900 */
[----:B------:R-:W5:Y:S01]  /*0780*/  LDG.E R16, desc[UR4][R6.64+0x10] ;  /* 0x0000100406107981 */ /* 0x000f62000c1e1900 */
[----:B------:R-:W-:-:S03]  /*0790*/  FFMA R29, R14, R15, R23 ;  /* 0x0000000f0e1d7223 */ /* 0x000fc60000000017 */
[----:B------:R-:W5:Y:S04]  /*07a0*/  LDG.E R26, desc[UR4][R4.64+0x34] ;  /* 0x00003404041a7981 */ /* 0x000f68000c1e1900 */
[----:B------:R-:W5:Y:S04]  /*07b0*/  LDG.E R15, desc[UR4][R6.64+0x14] ;  /* 0x00001404060f7981 */ /* 0x000f68000c1e1900 */
[----:B------:R-:W5:Y:S04]  /*07c0*/  LDG.E R14, desc[UR4][R4.64+0x38] ;  /* 0x00003804040e7981 */ /* 0x000f68000c1e1900 */
[----:B------:R-:W5:Y:S04]  /*07d0*/  LDG.E R27, desc[UR4][R6.64+0x18] ;  /* 0x00001804061b7981 */ /* 0x000f68000c1e1900 */
[----:B------:R-:W5:Y:S04]  /*07e0*/  LDG.E R23, desc[UR4][R4.64+0x3c] ;  /* 0x00003c0404177981 */ /* 0x000f68000c1e1900 */
[----:B------:R-:W5:Y:S01]  /*07f0*/  LDG.E R28, desc[UR4][R6.64+0x1c] ;  /* 0x00001c04061c7981 */ /* 0x000f62000c1e1900 */
[----:B------:R-:W-:-:S04]  /*0800*/  IADD3 R10, PT, PT, R10, 0x2, RZ ;  /* 0x000000020a0a7810 */ /* 0x000fc80007ffe0ff */
[----:B------:R-:W-:Y:S02]  /*0810*/  ISETP.NE.AND P0, PT, R10, 0x1, PT ;  /* 0x000000010a00780c */ /* 0x000fe40003f05270 */
[----:B------:R-:W-:Y:S02]  /*0820*/  LEA R12, R11, R12, 0x1 ;  /* 0x0000000c0b0c7211 */ /* 0x000fe400078e08ff */
[----:B------:R-:W-:Y:S01]  /*0830*/  IADD3 R0, PT, PT, R0, 0x10, RZ ;  /* 0x0000001000007810 */ /* 0x000fe20007ffe0ff */
        /* <DEDUP_REMOVED lines=10> */
.L_x_24:
[----:B------:R-:W-:Y:S05]  /*08e0*/  BSYNC.RECONVERGENT B0 ;  /* 0x0000000000007941 */ /* 0x000fea0003800200 */
.L_x_23:
[----:B------:R-:W-:Y:S01]  /*08f0*/  STG.E desc[UR4][R2.64], R7 ;  /* 0x0000000702007986 */ /* 0x000fe2000c101904 */
[----:B------:R-:W-:Y:S05]  /*0900*/  EXIT ;  /* 0x000000000000794d */ /* 0x000fea0003800000 */
.L_x_26:
        /* <DEDUP_REMOVED lines=15> */
.L_x_68:


//--------------------- .text._Z8convolveILi7EEvPfS0_S0_iii --------------------------
	.section	.text._Z8convolveILi7EEvPfS0_S0_iii,"ax",@progbits
	.align	128
        .global         _Z8convolveILi7EEvPfS0_S0_iii
        .type           _Z8convolveILi7EEvPfS0_S0_iii,@function
        .size           _Z8convolveILi7EEvPfS0_S0_iii,(.L_x_69 - _Z8convolveILi7EEvPfS0_S0_iii)
        .other          _Z8convolveILi7EEvPfS0_S0_iii,@"STO_CUDA_ENTRY STV_DEFAULT"
_Z8convolveILi7EEvPfS0_S0_iii:
.text._Z8convolveILi7EEvPfS0_S0_iii:
        /* <DEDUP_REMOVED lines=13> */
[----:B------:R-:W1:Y:S08]  /*00d0*/  I2F.RP R2, R7 ;  /* 0x0000000700027306 */ /* 0x000e700000209400 */
[----:B-1----:R-:W1:Y:S02]  /*00e0*/  MUFU.RCP R2, R2 ;  /* 0x0000000200027308 */ /* 0x002e640000001000 */
[----:B-1----:R-:W-:-:S06]  /*00f0*/  IADD3 R4, PT, PT, R2, 0xffffffe, RZ ;  /* 0x0ffffffe02047810 */ /* 0x002fcc0007ffe0ff */
[----:B------:R1:W2:Y:S02]  /*0100*/  F2I.FTZ.U32.TRUNC.NTZ R5, R4 ;  /* 0x0000000400057305 */ /* 0x0002a4000021f000 */
[----:B-1----:R-:W-:Y:S01]  /*0110*/  HFMA2 R4, -RZ, RZ, 0, 0 ;  /* 0x00000000ff047431 */ /* 0x002fe200000001ff */
[----:B--2---:R-:W-:-:S05]  /*0120*/  IADD3 R6, PT, PT, RZ, -R5, RZ ;  /* 0x80000005ff067210 */ /* 0x004fca0007ffe0ff */
        /* <DEDUP_REMOVED lines=10> */
[----:B------:R-:W-:Y:S01]  /*01d0*/  LOP3.LUT R2, R0, R3, RZ, 0x3c, !PT ;  /* 0x0000000300027212 */ /* 0x000fe200078e3cff */
[----:B------:R-:W1:Y:S01]  /*01e0*/  LDC.64 R6, c[0x0][0x388] ;  /* 0x0000e200ff067b82 */ /* 0x000e620000000a00 */
[----:B------:R-:W-:Y:S02]  /*01f0*/  ISETP.NE.AND P2, PT, R3, RZ, PT ;  /* 0x000000ff0300720c */ /* 0x000fe40003f45270 */
[----:B------:R-:W-:-:S07]  /*0200*/  ISETP.GE.AND P1, PT, R2, RZ, PT ;  /* 0x000000ff0200720c */ /* 0x000fce0003f26270 */
        /* <DEDUP_REMOVED lines=36> */
[----:B------:R-:W-:Y:S01]  /*0450*/  FFMA R0, R19, R18, R0 ;  /* 0x0000001213007223 */ /* 0x000fe20000000000 */
[----:B------:R-:W-:-:S03]  /*0460*/  IADD3 R10, PT, PT, R4, 0x1, RZ ;  /* 0x00000001040a7810 */ /* 0x000fc60007ffe0ff */
[----:B------:R-:W-:-:S04]  /*0470*/  FFMA R0, R21, R20, R0 ;  /* 0x0000001415007223 */ /* 0x000fc80000000000 */
[----:B------:R-:W-:-:S07]  /*0480*/  FFMA R27, R27, R22, R0 ;  /* 0x000000161b1b7223 */ /* 0x000fce0000000000 */
.L_x_28:
[----:B------:R-:W-:Y:S05]  /*0490*/  BSYNC.RECONVERGENT B0 ;  /* 0x0000000000007941 */ /* 0x000fea0003800200 */
.L_x_27:
[----:B------:R-:W-:Y:S04]  /*04a0*/  BSSY.RECONVERGENT B0, `(.L_x_29) ;  /* 0x000003d000007945 */ /* 0x000fe80003800200 */
[----:B------:R-:W-:Y:S05]  /*04b0*/  @P1 BRA `(.L_x_30) ;  /* 0x0000000000ec1947 */ /* 0x000fea0003800000 */
[----:B------:R-:W0:Y:S01]  /*04c0*/  LDC R15, c[0x0][0x3a0] ;  /* 0x0000e800ff0f7b82 */ /* 0x000e220000000800 */
[----:B------:R-:W-:Y:S02]  /*04d0*/  LEA R13, R4, -R4, 0x3 ;  /* 0x80000004040d7211 */ /* 0x000fe400078e18ff */
[----:B------:R-:W-:-:S03]  /*04e0*/  IADD3 R0, PT, PT, -R5, R10, RZ ;  /* 0x0000000a05007210 */ /* 0x000fc60007ffe1ff */
[C---:B------:R-:W-:Y:S02]  /*04f0*/  IMAD R13, R10.reuse, 0x7, -R13 ;  /* 0x000000070a0d7824 */ /* 0x040fe400078e0a0d */
[----:B0-----:R-:W-:-:S07]  /*0500*/  IMAD R12, R10, R15, R12 ;  /* 0x0000000f0a0c7224 */ /* 0x001fce00078e020c */
.L_x_31:
[----:B------:R-:W0:Y:S08]  /*0510*/  LDC.64 R6, c[0x0][0x380] ;  /* 0x0000e000ff067b82 */ /* 0x000e300000000a00 */
[----:B------:R-:W1:Y:S01]  /*0520*/  LDC.64 R8, c[0x0][0x390] ;  /* 0x0000e400ff087b82 */ /* 0x000e620000000a00 */
[----:B0-----:R-:W-:-:S05]  /*0530*/  IMAD.WIDE R6, R12, 0x4, R6 ;  /* 0x000000040c067825 */ /* 0x001fca00078e0206 */
[----:B------:R-:W2:Y:S01]  /*0540*/  LDG.E R10, desc[UR4][R6.64] ;  /* 0x00000004060a7981 */ /* 0x000ea2000c1e1900 */
[----:B-1----:R-:W-:-:S03]  /*0550*/  IMAD.WIDE.U32 R4, R13, 0x4, R8 ;  /* 0x000000040d047825 */ /* 0x002fc600078e0008 */
        /* <DEDUP_REMOVED lines=8> */
[----:B------:R-:W5:Y:S01]  /*05e0*/  LDG.E R19, desc[UR4][R4.64+0x10] ;  /* 0x0000100404137981 */ /* 0x000f62000c1e1900 */
[----:B------:R-:W-:-:S03]  /*05f0*/  IADD3 R29, PT, PT, R13, 0x7, RZ ;  /* 0x000000070d1d7810 */ /* 0x000fc60007ffe0ff */
[----:B------:R-:W5:Y:S02]  /*0600*/  LDG.E R17, desc[UR4][R6.64+0x14] ;  /* 0x0000140406117981 */ /* 0x000f64000c1e1900 */
[----:B------:R-:W-:Y:S02]  /*0610*/  IMAD.WIDE.U32 R8, R29, 0x4, R8 ;  /* 0x000000041d087825 */ /* 0x000fe400078e0008 */
        /* <DEDUP_REMOVED lines=10> */
[----:B------:R-:W2:Y:S01]  /*06c0*/  LDG.E R25, desc[UR4][R4.64+0x20] ;  /* 0x0000200404197981 */ /* 0x000ea2000c1e1900 */
[----:B----4-:R-:W-:-:S03]  /*06d0*/  FFMA R27, R20, R23, R27 ;  /* 0x00000017141b7223 */ /* 0x010fc6000000001b */
[----:B------:R-:W2:Y:S04]  /*06e0*/  LDG.E R22, desc[UR4][R10.64+0x4] ;  /* 0x000004040a167981 */ /* 0x000ea8000c1e1900 */
[----:B------:R-:W4:Y:S01]  /*06f0*/  LDG.E R23, desc[UR4][R4.64+0x24] ;  /* 0x0000240404177981 */ /* 0x000f22000c1e1900 */
[----:B-----5:R-:W-:-:S03]  /*0700*/  FFMA R21, R18, R21, R27 ;  /* 0x0000001512157223 */ /* 0x020fc6000000001b */
[----:B------:R-:W4:Y:S04]  /*0710*/  LDG.E R20, desc[UR4][R10.64+0x8] ;  /* 0x000008040a147981 */ /* 0x000f28000c1e1900 */
[----:B------:R-:W5:Y:S01]  /*0720*/  LDG.E R6, desc[UR4][R10.64+0xc] ;  /* 0x00000c040a067981 */ /* 0x000f62000c1e1900 */
[----:B------:R-:W-:-:S03]  /*0730*/  FFMA R28, R16, R19, R21 ;  /* 0x00000013101c7223 */ /* 0x000fc60000000015 */
[----:B------:R-:W5:Y:S04]  /*0740*/  LDG.E R19, desc[UR4][R4.64+0x2c] ;  /* 0x00002c0404137981 */ /* 0x000f68000c1e1900 */
[----:B------:R-:W5:Y:S04]  /*0750*/  LDG.E R16, desc[UR4][R10.64+0x10] ;  /* 0x000010040a107981 */ /* 0x000f68000c1e1900 */
[----:B------:R-:W5:Y:S04]  /*0760*/  LDG.E R21, desc[UR4][R10.64+0x14] ;  /* 0x000014040a157981 */ /* 0x000f68000c1e1900 */
[----:B------:R-:W5:Y:S04]  /*0770*/  LDG.E R27, desc[UR4][R4.64+0x34] ;  /* 0x00003404041b7981 */ /* 0x000f68000c1e1900 */
[----:B------:R-:W5:Y:S01]  /*0780*/  LDG.E R18, desc[UR4][R10.64+0x18] ;  /* 0x000018040a127981 */ /* 0x000f62000c1e1900 */
[----:B------:R-:W-:-:S04]  /*0790*/  FFMA R17, R17, R14, R28 ;  /* 0x0000000e11117223 */ /* 0x000fc8000000001c */
[----:B------:R-:W-:Y:S01]  /*07a0*/  FFMA R17, R24, R29, R17 ;  /* 0x0000001d18117223 */ /* 0x000fe20000000011 */
[----:B------:R-:W-:-:S04]  /*07b0*/  IADD3 R0, PT, PT, R0, 0x2, RZ ;  /* 0x0000000200007810 */ /* 0x000fc80007ffe0ff */
[----:B------:R-:W-:Y:S02]  /*07c0*/  ISETP.NE.AND P0, PT, R0, 0x1, PT ;  /* 0x000000010000780c */ /* 0x000fe40003f05270 */
[----:B------:R-:W-:Y:S02]  /*07d0*/  LEA R12, R15, R12, 0x1 ;  /* 0x0000000c0f0c7211 */ /* 0x000fe400078e08ff */
[----:B------:R-:W-:Y:S01]  /*07e0*/  IADD3 R13, PT, PT, R13, 0xe, RZ ;  /* 0x0000000e0d0d7810 */ /* 0x000fe20007ffe0ff */
[----:B---3--:R-:W-:-:S04]  /*07f0*/  FFMA R9, R26, R9, R17 ;  /* 0x000000091a097223 */ /* 0x008fc80000000011 */
[----:B--2---:R-:W-:-:S04]  /*0800*/  FFMA R9, R22, R25, R9 ;  /* 0x0000001916097223 */ /* 0x004fc80000000009 */
[----:B----4-:R-:W-:-:S04]  /*0810*/  FFMA R9, R20, R23, R9 ;  /* 0x0000001714097223 */ /* 0x010fc80000000009 */
[----:B-----5:R-:W-:-:S04]  /*0820*/  FFMA R7, R6, R7, R9 ;  /* 0x0000000706077223 */ /* 0x020fc80000000009 */
[----:B------:R-:W-:-:S04]  /*0830*/  FFMA R16, R16, R19, R7 ;  /* 0x0000001310107223 */ /* 0x000fc80000000007 */
[----:B------:R-:W-:-:S04]  /*0840*/  FFMA R21, R21, R8, R16 ;  /* 0x0000000815157223 */ /* 0x000fc80000000010 */
[----:B------:R-:W-:Y:S01]  /*0850*/  FFMA R27, R18, R27, R21 ;  /* 0x0000001b121b7223 */ /* 0x000fe20000000015 */
[----:B------:R-:W-:Y:S06]  /*0860*/  @P0 BRA `(.L_x_31) ;  /* 0xfffffffc00280947 */ /* 0x000fec000383ffff */
.L_x_30:
[----:B------:R-:W-:Y:S05]  /*0870*/  BSYNC.RECONVERGENT B0 ;  /* 0x0000000000007941 */ /* 0x000fea0003800200 */
.L_x_29:
[----:B------:R-:W-:Y:S01]  /*0880*/  STG.E desc[UR4][R2.64], R27 ;  /* 0x0000001b02007986 */ /* 0x000fe2000c101904 */
[----:B------:R-:W-:Y:S05]  /*0890*/  EXIT ;  /* 0x000000000000794d */ /* 0x000fea0003800000 */
.L_x_32:
        /* <DEDUP_REMOVED lines=14> */
.L_x_69:


//--------------------- .text._Z8convolveILi6EEvPfS0_S0_iii --------------------------
	.section	.text._Z8convolveILi6EEvPfS0_S0_iii,"ax",@progbits
	.align	128
        .global         _Z8convolveILi6EEvPfS0_S0_iii
        .type           _Z8convolveILi6EEvPfS0_S0_iii,@function
        .size           _Z8convolveILi6EEvPfS0_S0_iii,(.L_x_70 - _Z8convolveILi6EEvPfS0_S0_iii)
        .other          _Z8convolveILi6EEvPfS0_S0_iii,@"STO_CUDA_ENTRY STV_DEFAULT"
_Z8convolveILi6EEvPfS0_S0_iii:
.text._Z8convolveILi6EEvPfS0_S0_iii:
        /* <DEDUP_REMOVED lines=66> */
[----:B-----5:R-:W-:Y:S01]  /*0420*/  FFMA R0, R17, R16, R0 ;  /* 0x0000001011007223 */ /* 0x020fe20000000000 */
[----:B------:R-:W-:-:S03]  /*0430*/  IADD3 R10, PT, PT, R4, 0x1, RZ ;  /* 0x00000001040a7810 */ /* 0x000fc60007ffe0ff */
[----:B------:R-:W-:-:S04]  /*0440*/  FFMA R0, R19, R18, R0 ;  /* 0x0000001213007223 */ /* 0x000fc80000000000 */
[----:B------:R-:W-:-:S07]  /*0450*/  FFMA R23, R23, R20, R0 ;  /* 0x0000001417177223 */ /* 0x000fce0000000000 */
.L_x_34:
[----:B------:R-:W-:Y:S05]  /*0460*/  BSYNC.RECONVERGENT B0 ;  /* 0x0000000000007941 */ /* 0x000fea0003800200 */
.L_x_33:
[----:B------:R-:W-:Y:S04]  /*0470*/  BSSY.RECONVERGENT B0, `(.L_x_35) ;  /* 0x0000037000007945 */ /* 0x000fe80003800200 */
[----:B------:R-:W-:Y:S05]  /*0480*/  @P1 BRA `(.L_x_36) ;  /* 0x0000000000d41947 */ /* 0x000fea0003800000 */
[----:B------:R-:W0:Y:S01]  /*0490*/  LDC R15, c[0x0][0x3a0] ;  /* 0x0000e800ff0f7b82 */ /* 0x000e220000000800 */
[----:B------:R-:W-:Y:S01]  /*04a0*/  IMAD R13, R4, 0x6, RZ ;  /* 0x00000006040d7824 */ /* 0x000fe200078e02ff */
[----:B------:R-:W-:-:S03]  /*04b0*/  IADD3 R0, PT, PT, -R5, R10, RZ ;  /* 0x0000000a05007210 */ /* 0x000fc60007ffe1ff */
[C---:B------:R-:W-:Y:S02]  /*04c0*/  IMAD R13, R10.reuse, 0x6, -R13 ;  /* 0x000000060a0d7824 */ /* 0x040fe400078e0a0d */
[----:B0-----:R-:W-:-:S07]  /*04d0*/  IMAD R12, R10, R15, R12 ;  /* 0x0000000f0a0c7224 */ /* 0x001fce00078e020c */
.L_x_37:
        /* <DEDUP_REMOVED lines=9> */
[----:B------:R-:W4:Y:S01]  /*0570*/  LDG.E R21, desc[UR4][R4.64+0x8] ;  /* 0x0000080404157981 */ /* 0x000f22000c1e1900 */
[----:B------:R-:W-:-:S03]  /*0580*/  IADD3 R11, PT, PT, R13, 0x6, RZ ;  /* 0x000000060d0b7810 */ /* 0x000fc60007ffe0ff */
[----:B------:R-:W5:Y:S04]  /*0590*/  LDG.E R14, desc[UR4][R6.64+0xc] ;  /* 0x00000c04060e7981 */ /* 0x000f68000c1e1900 */
[----:B------:R-:W5:Y:S01]  /*05a0*/  LDG.E R17, desc[UR4][R4.64+0xc] ;  /* 0x00000c0404117981 */ /* 0x000f62000c1e1900 */
[----:B------:R-:W-:-:S03]  /*05b0*/  IMAD.WIDE.U32 R8, R11, 0x4, R8 ;  /* 0x000000040b087825 */ /* 0x000fc600078e0008 */
[----:B------:R-:W5:Y:S01]  /*05c0*/  LDG.E R19, desc[UR4][R6.64+0x10] ;  /* 0x0000100406137981 */ /* 0x000f62000c1e1900 */
[----:B------:R-:W-:-:S03]  /*05d0*/  IMAD.WIDE R10, R15, 0x4, R6 ;  /* 0x000000040f0a7825 */ /* 0x000fc600078e0206 */
        /* <DEDUP_REMOVED lines=10> */
[----:B------:R4:W3:Y:S04]  /*0680*/  LDG.E R27, desc[UR4][R8.64+0x4] ;  /* 0x00000404081b7981 */ /* 0x0008e8000c1e1900 */
[----:B------:R-:W3:Y:S04]  /*0690*/  LDG.E R24, desc[UR4][R10.64+0x4] ;  /* 0x000004040a187981 */ /* 0x000ee8000c1e1900 */
[----:B------:R-:W3:Y:S01]  /*06a0*/  LDG.E R26, desc[UR4][R4.64+0x2c] ;  /* 0x00002c04041a7981 */ /* 0x000ee2000c1e1900 */
[----:B----4-:R-:W-:-:S03]  /*06b0*/  FFMA R8, R18, R21, R29 ;  /* 0x0000001512087223 */ /* 0x010fc6000000001d */
[----:B------:R-:W4:Y:S04]  /*06c0*/  LDG.E R21, desc[UR4][R4.64+0x20] ;  /* 0x0000200404157981 */ /* 0x000f28000c1e1900 */
[----:B------:R-:W4:Y:S04]  /*06d0*/  LDG.E R18, desc[UR4][R10.64+0x8] ;  /* 0x000008040a127981 */ /* 0x000f28000c1e1900 */
[----:B------:R-:W4:Y:S04]  /*06e0*/  LDG.E R29, desc[UR4][R10.64+0x10] ;  /* 0x000010040a1d7981 */ /* 0x000f28000c1e1900 */
[----:B------:R-:W4:Y:S01]  /*06f0*/  LDG.E R9, desc[UR4][R10.64+0x14] ;  /* 0x000014040a097981 */ /* 0x000f22000c1e1900 */
[----:B-----5:R-:W-:-:S04]  /*0700*/  FFMA R8, R14, R17, R8 ;  /* 0x000000110e087223 */ /* 0x020fc80000000008 */
[----:B------:R-:W-:-:S04]  /*0710*/  FFMA R19, R19, R16, R8 ;  /* 0x0000001013137223 */ /* 0x000fc80000000008 */
[----:B------:R-:W-:Y:S01]  /*0720*/  FFMA R19, R20, R25, R19 ;  /* 0x0000001914137223 */ /* 0x000fe20000000013 */
[----:B------:R-:W-:-:S04]  /*0730*/  IADD3 R0, PT, PT, R0, 0x2, RZ ;  /* 0x0000000200007810 */ /* 0x000fc80007ffe0ff */
[----:B------:R-:W-:Y:S02]  /*0740*/  ISETP.NE.AND P0, PT, R0, 0x1, PT ;  /* 0x000000010000780c */ /* 0x000fe40003f05270 */
[----:B------:R-:W-:Y:S02]  /*0750*/  LEA R12, R15, R12, 0x1 ;  /* 0x0000000c0f0c7211 */ /* 0x000fe400078e08ff */
[----:B------:R-:W-:Y:S01]  /*0760*/  IADD3 R13, PT, PT, R13, 0xc, RZ ;  /* 0x0000000c0d0d7810 */ /* 0x000fe20007ffe0ff */
[----:B--2---:R-:W-:-:S04]  /*0770*/  FFMA R19, R22, R23, R19 ;  /* 0x0000001716137223 */ /* 0x004fc80000000013 */
[----:B---3--:R-:W-:-:S04]  /*0780*/  FFMA R19, R24, R27, R19 ;  /* 0x0000001b18137223 */ /* 0x008fc80000000013 */
[----:B----4-:R-:W-:-:S04]  /*0790*/  FFMA R19, R18, R21, R19 ;  /* 0x0000001512137223 */ /* 0x010fc80000000013 */
[----:B------:R-:W-:-:S04]  /*07a0*/  FFMA R28, R28, R7, R19 ;  /* 0x000000071c1c7223 */ /* 0x000fc80000000013 */
[----:B------:R-:W-:-:S04]  /*07b0*/  FFMA R6, R29, R6, R28 ;  /* 0x000000061d067223 */ /* 0x000fc8000000001c */
[----:B------:R-:W-:Y:S01]  /*07c0*/  FFMA R23, R9, R26, R6 ;  /* 0x0000001a09177223 */ /* 0x000fe20000000006 */
[----:B------:R-:W-:Y:S06]  /*07d0*/  @P0 BRA `(.L_x_37) ;  /* 0xfffffffc00400947 */ /* 0x000fec000383ffff */
.L_x_36:
[----:B------:R-:W-:Y:S05]  /*07e0*/  BSYNC.RECONVERGENT B0 ;  /* 0x0000000000007941 */ /* 0x000fea0003800200 */
.L_x_35:
[----:B------:R-:W-:Y:S01]  /*07f0*/  STG.E desc[UR4][R2.64], R23 ;  /* 0x0000001702007986 */ /* 0x000fe2000c101904 */
[----:B------:R-:W-:Y:S05]  /*0800*/  EXIT ;  /* 0x000000000000794d */ /* 0x000fea0003800000 */
.L_x_38:
        /* <DEDUP_REMOVED lines=15> */
.L_x_70:


//--------------------- .text._Z8convolveILi5EEvPfS0_S0_iii --------------------------
	.section	.text._Z8convolveILi5EEvPfS0_S0_iii,"ax",@progbits
	.align	128
        .global         _Z8convolveILi5EEvPfS0_S0_iii
        .type           _Z8convolveILi5EEvPfS0_S0_iii,@function
        .size           _Z8convolveILi5EEvPfS0_S0_iii,(.L_x_71 - _Z8convolveILi5EEvPfS0_S0_iii)
        .other          _Z8convolveILi5EEvPfS0_S0_iii,@"STO_CUDA_ENTRY STV_DEFAULT"
_Z8convolveILi5EEvPfS0_S0_iii:
.text._Z8convolveILi5EEvPfS0_S0_iii:
        /* <DEDUP_REMOVED lines=60> */
[----:B------:R-:W5:Y:S01]  /*03c0*/  LDG.E R18, desc[UR4][R6.64+0x10] ;  /* 0x0000100406127981 */ /* 0x000f62000c1e1900 */
[----:B---3--:R-:W-:-:S04]  /*03d0*/  FFMA R0, R0, R11, RZ ;  /* 0x0000000b00007223 */ /* 0x008fc800000000ff */
[----:B--2---:R-:W-:-:S04]  /*03e0*/  FFMA R0, R13, R10, R0 ;  /* 0x0000000a0d007223 */ /* 0x004fc80000000000 */
[----:B----4-:R-:W-:Y:S01]  /*03f0*/  FFMA R0, R15, R14, R0 ;  /* 0x0000000e0f007223 */ /* 0x010fe20000000000 */
[----:B------:R-:W-:-:S03]  /*0400*/  IADD3 R10, PT, PT, R4, 0x1, RZ ;  /* 0x00000001040a7810 */ /* 0x000fc60007ffe0ff */
[----:B-----5:R-:W-:-:S04]  /*0410*/  FFMA R0, R17, R16, R0 ;  /* 0x0000001011007223 */ /* 0x020fc80000000000 */
[----:B------:R-:W-:-:S07]  /*0420*/  FFMA R13, R19, R18, R0 ;  /* 0x00000012130d7223 */ /* 0x000fce0000000000 */
.L_x_40:
[----:B------:R-:W-:Y:S05]  /*0430*/  BSYNC.RECONVERGENT B0 ;  /* 0x0000000000007941 */ /* 0x000fea0003800200 */
.L_x_39:
[----:B------:R-:W-:Y:S04]  /*0440*/  BSSY.RECONVERGENT B0, `(.L_x_41) ;  /* 0x0000031000007945 */ /* 0x000fe80003800200 */
[----:B------:R-:W-:Y:S05]  /*0450*/  @P1 BRA `(.L_x_42) ;  /* 0x0000000000bc1947 */ /* 0x000fea0003800000 */
[----:B------:R-:W0:Y:S01]  /*0460*/  LDC R15, c[0x0][0x3a0] ;  /* 0x0000e800ff0f7b82 */ /* 0x000e220000000800 */
[----:B------:R-:W-:Y:S01]  /*0470*/  IMAD R17, R4, 0x5, RZ ;  /* 0x0000000504117824 */ /* 0x000fe200078e02ff */
[----:B------:R-:W-:-:S03]  /*0480*/  IADD3 R0, PT, PT, -R5, R10, RZ ;  /* 0x0000000a05007210 */ /* 0x000fc60007ffe1ff */
[C---:B------:R-:W-:Y:S02]  /*0490*/  IMAD R17, R10.reuse, 0x5, -R17 ;  /* 0x000000050a117824 */ /* 0x040fe400078e0a11 */
[----:B0-----:R-:W-:-:S07]  /*04a0*/  IMAD R12, R10, R15, R12 ;  /* 0x0000000f0a0c7224 */ /* 0x001fce00078e020c */
.L_x_43:
[----:B------:R-:W0:Y:S08]  /*04b0*/  LDC.64 R6, c[0x0][0x380] ;  /* 0x0000e000ff067b82 */ /* 0x000e300000000a00 */
[----:B------:R-:W1:Y:S01]  /*04c0*/  LDC.64 R8, c[0x0][0x390] ;  /* 0x0000e400ff087b82 */ /* 0x000e620000000a00 */
[----:B0-----:R-:W-:-:S05]  /*04d0*/  IMAD.WIDE R6, R12, 0x4, R6 ;  /* 0x000000040c067825 */ /* 0x001fca00078e0206 */
[----:B------:R-:W2:Y:S01]  /*04e0*/  LDG.E R22, desc[UR4][R6.64] ;  /* 0x0000000406167981 */ /* 0x000ea2000c1e1900 */
[----:B-1----:R-:W-:-:S03]  /*04f0*/  IMAD.WIDE.U32 R4, R17, 0x4, R8 ;  /* 0x0000000411047825 */ /* 0x002fc600078e0008 */
[----:B------:R-:W3:Y:S04]  /*0500*/  LDG.E R14, desc[UR4][R6.64+0x4] ;  /* 0x00000404060e7981 */ /* 0x000ee8000c1e1900 */
[----:B------:R-:W2:Y:S04]  /*0510*/  LDG.E R24, desc[UR4][R4.64] ;  /* 0x0000000404187981 */ /* 0x000ea8000c1e1900 */
[----:B------:R-:W3:Y:S01]  /*0520*/  LDG.E R19, desc[UR4][R4.64+0x4] ;  /* 0x0000040404137981 */ /* 0x000ee2000c1e1900 */
[----:B------:R-:W-:-:S03]  /*0530*/  IADD3 R11, PT, PT, R17, 0x5, RZ ;  /* 0x00000005110b7810 */ /* 0x000fc60007ffe0ff */
[----:B------:R-:W4:Y:S04]  /*0540*/  LDG.E R23, desc[UR4][R6.64+0x8] ;  /* 0x0000080406177981 */ /* 0x000f28000c1e1900 */
[----:B------:R-:W4:Y:S01]  /*0550*/  LDG.E R16, desc[UR4][R4.64+0x8] ;  /* 0x0000080404107981 */ /* 0x000f22000c1e1900 */
[----:B------:R-:W-:-:S03]  /*0560*/  IMAD.WIDE.U32 R8, R11, 0x4, R8 ;  /* 0x000000040b087825 */ /* 0x000fc600078e0008 */
[----:B------:R-:W5:Y:S01]  /*0570*/  LDG.E R18, desc[UR4][R6.64+0xc] ;  /* 0x00000c0406127981 */ /* 0x000f62000c1e1900 */
[----:B------:R-:W-:-:S03]  /*0580*/  IMAD.WIDE R10, R15, 0x4, R6 ;  /* 0x000000040f0a7825 */ /* 0x000fc600078e0206 */
[----:B------:R-:W5:Y:S04]  /*0590*/  LDG.E R21, desc[UR4][R4.64+0xc] ;  /* 0x00000c0404157981 */ /* 0x000f68000c1e1900 */
[----:B------:R-:W5:Y:S04]  /*05a0*/  LDG.E R20, desc[UR4][R6.64+0x10] ;  /* 0x0000100406147981 */ /* 0x000f68000c1e1900 */
[----:B------:R-:W5:Y:S04]  /*05b0*/  LDG.E R25, desc[UR4][R4.64+0x10] ;  /* 0x0000100404197981 */ /* 0x000f68000c1e1900 */
[----:B------:R2:W5:Y:S04]  /*05c0*/  LDG.E R8, desc[UR4][R8.64] ;  /* 0x0000000408087981 */ /* 0x000568000c1e1900 */
        /* <DEDUP_REMOVED lines=8> */
[----:B------:R-:W2:Y:S04]  /*0650*/  LDG.E R22, desc[UR4][R4.64+0x1c] ;  /* 0x00001c0404167981 */ /* 0x000ea8000c1e1900 */
[----:B------:R-:W2:Y:S01]  /*0660*/  LDG.E R13, desc[UR4][R4.64+0x20] ;  /* 0x00002004040d7981 */ /* 0x000ea2000c1e1900 */
[----:B---3--:R-:W-:-:S04]  /*0670*/  FFMA R14, R14, R19, R9 ;  /* 0x000000130e0e7223 */ /* 0x008fc80000000009 */
[----:B----4-:R-:W-:-:S04]  /*0680*/  FFMA R23, R23, R16, R14 ;  /* 0x0000001017177223 */ /* 0x010fc8000000000e */
[----:B-----5:R-:W-:Y:S01]  /*0690*/  FFMA R21, R18, R21, R23 ;  /* 0x0000001512157223 */ /* 0x020fe20000000017 */
[----:B------:R-:W-:-:S03]  /*06a0*/  IADD3 R0, PT, PT, R0, 0x2, RZ ;  /* 0x0000000200007810 */ /* 0x000fc60007ffe0ff */
[----:B------:R-:W-:Y:S01]  /*06b0*/  FFMA R20, R20, R25, R21 ;  /* 0x0000001914147223 */ /* 0x000fe20000000015 */
[----:B------:R-:W-:-:S03]  /*06c0*/  ISETP.NE.AND P0, PT, R0, 0x1, PT ;  /* 0x000000010000780c */ /* 0x000fc60003f05270 */
[----:B------:R-:W-:Y:S01]  /*06d0*/  FFMA R27, R27, R8, R20 ;  /* 0x000000081b1b7223 */ /* 0x000fe20000000014 */
[----:B------:R-:W-:Y:S02]  /*06e0*/  LEA R12, R15, R12, 0x1 ;  /* 0x0000000c0f0c7211 */ /* 0x000fe400078e08ff */
[----:B------:R-:W-:Y:S01]  /*06f0*/  IADD3 R17, PT, PT, R17, 0xa, RZ ;  /* 0x0000000a11117810 */ /* 0x000fe20007ffe0ff */
[----:B--2---:R-:W-:-:S04]  /*0700*/  FFMA R24, R24, R29, R27 ;  /* 0x0000001d18187223 */ /* 0x004fc8000000001b */
[----:B------:R-:W-:-:S04]  /*0710*/  FFMA R7, R7, R22, R24 ;  /* 0x0000001607077223 */ /* 0x000fc80000000018 */
[----:B------:R-:W-:-:S04]  /*0720*/  FFMA R13, R6, R13, R7 ;  /* 0x0000000d060d7223 */ /* 0x000fc80000000007 */
[----:B------:R-:W-:Y:S01]  /*0730*/  FFMA R13, R28, R26, R13 ;  /* 0x0000001a1c0d7223 */ /* 0x000fe2000000000d */
[----:B------:R-:W-:Y:S06]  /*0740*/  @P0 BRA `(.L_x_43) ;  /* 0xfffffffc00580947 */ /* 0x000fec000383ffff */
.L_x_42:
[----:B------:R-:W-:Y:S05]  /*0750*/  BSYNC.RECONVERGENT B0 ;  /* 0x0000000000007941 */ /* 0x000fea0003800200 */
.L_x_41:
[----:B------:R-:W-:Y:S01]  /*0760*/  STG.E desc[UR4][R2.64], R13 ;  /* 0x0000000d02007986 */ /* 0x000fe2000c101904 */
[----:B------:R-:W-:Y:S05]  /*0770*/  EXIT ;  /* 0x000000000000794d */ /* 0x000fea0003800000 */
.L_x_44:
        /* <DEDUP_REMOVED lines=16> */
.L_x_71:


//--------------------- .text._Z8convolveILi4EEvPfS0_S0_iii --------------------------
	.section	.text._Z8convolveILi4EEvPfS0_S0_iii,"ax",@progbits
	.align	128
        .global         _Z8convolveILi4EEvPfS0_S0_iii
        .type           _Z8convolveILi4EEvPfS0_S0_iii,@function
        .size           _Z8convolveILi4EEvPfS0_S0_iii,(.L_x_72 - _Z8convolveILi4EEvPfS0_S0_iii)
        .other          _Z8convolveILi4EEvPfS0_S0_iii,@"STO_CUDA_ENTRY STV_DEFAULT"
_Z8convolveILi4EEvPfS0_S0_iii:
.text._Z8convolveILi4EEvPfS0_S0_iii:
        /* <DEDUP_REMOVED lines=13> */
[----:B------:R-:W1:Y:S01]  /*00d0*/  I2F.RP R4, R6 ;  /* 0x0000000600047306 */ /* 0x000e620000209400 */
[----:B------:R-:W-:-:S07]  /*00e0*/  HFMA2 R16, -RZ, RZ, 0, 0 ;  /* 0x00000000ff107431 */ /* 0x000fce00000001ff */
[----:B-1----:R-:W1:Y:S02]  /*00f0*/  MUFU.RCP R4, R4 ;  /* 0x0000000400047308 */ /* 0x002e640000001000 */
[----:B-1----:R-:W-:-:S06]  /*0100*/  IADD3 R2, PT, PT, R4, 0xffffffe, RZ ;  /* 0x0ffffffe04027810 */ /* 0x002fcc0007ffe0ff */
[----:B------:R1:W2:Y:S02]  /*0110*/  F2I.FTZ.U32.TRUNC.NTZ R3, R2 ;  /* 0x0000000200037305 */ /* 0x0002a4000021f000 */
[----:B-1----:R-:W-:Y:S01]  /*0120*/  HFMA2 R2, -RZ, RZ, 0, 0 ;  /* 0x00000000ff027431 */ /* 0x002fe200000001ff */
[----:B--2---:R-:W-:-:S05]  /*0130*/  IADD3 R5, PT, PT, RZ, -R3, RZ ;  /* 0x80000003ff057210 */ /* 0x004fca0007ffe0ff */
[----:B------:R-:W-:-:S04]  /*0140*/  IMAD R5, R5, R6, RZ ;  /* 0x0000000605057224 */ /* 0x000fc800078e02ff */
[----:B------:R-:W-:Y:S01]  /*0150*/  IMAD.HI.U32 R3, R3, R5, R2 ;  /* 0x0000000503037227 */ /* 0x000fe200078e0002 */
[----:B------:R-:W-:Y:S02]  /*0160*/  MOV R5, R7 ;  /* 0x0000000700057202 */ /* 0x000fe40000000f00 */
[----:B------:R-:W-:-:S03]  /*0170*/  LOP3.LUT R2, R0, R11, RZ, 0x3c, !PT ;  /* 0x0000000b00027212 */ /* 0x000fc600078e3cff */
[----:B------:R-:W-:Y:S01]  /*0180*/  IMAD.HI.U32 R8, R3, R5, RZ ;  /* 0x0000000503087227 */ /* 0x000fe200078e00ff */
[----:B------:R-:W-:-:S04]  /*0190*/  ISETP.GE.AND P1, PT, R2, RZ, PT ;  /* 0x000000ff0200720c */ /* 0x000fc80003f26270 */
[----:B------:R-:W-:-:S05]  /*01a0*/  IADD3 R3, PT, PT, -R8, RZ, RZ ;  /* 0x000000ff08037210 */ /* 0x000fca0007ffe1ff */
[----:B------:R-:W-:-:S05]  /*01b0*/  IMAD R3, R6, R3, R5 ;  /* 0x0000000306037224 */ /* 0x000fca00078e0205 */
[----:B------:R-:W-:-:S13]  /*01c0*/  ISETP.GT.U32.AND P2, PT, R6, R3, PT ;  /* 0x000000030600720c */ /* 0x000fda0003f44070 */
[-C--:B------:R-:W-:Y:S02]  /*01d0*/  @!P2 IADD3 R3, PT, PT, R3, -R6.reuse, RZ ;  /* 0x800000060303a210 */ /* 0x080fe40007ffe0ff */
[----:B------:R-:W-:Y:S02]  /*01e0*/  @!P2 IADD3 R8, PT, PT, R8, 0x1, RZ ;  /* 0x000000010808a810 */ /* 0x000fe40007ffe0ff */
[----:B------:R-:W-:Y:S02]  /*01f0*/  ISETP.GE.U32.AND P0, PT, R3, R6, PT ;  /* 0x000000060300720c */ /* 0x000fe40003f06070 */
[----:B------:R-:W-:-:S11]  /*0200*/  ISETP.NE.AND P2, PT, R11, RZ, PT ;  /* 0x000000ff0b00720c */ /* 0x000fd60003f45270 */
[----:B------:R-:W-:-:S04]  /*0210*/  @P0 IADD3 R8, PT, PT, R8, 0x1, RZ ;  /* 0x0000000108080810 */ /* 0x000fc80007ffe0ff */
[----:B------:R-:W-:Y:S02]  /*0220*/  @!P1 IADD3 R8, PT, PT, -R8, RZ, RZ ;  /* 0x000000ff08089210 */ /* 0x000fe40007ffe1ff */
[----:B------:R-:W-:-:S04]  /*0230*/  @!P2 LOP3.LUT R8, RZ, R11, RZ, 0x33, !PT ;  /* 0x0000000bff08a212 */ /* 0x000fc800078e33ff */
[C---:B------:R-:W-:Y:S02]  /*0240*/  VIADDMNMX R3, R8.reuse, 0x3, R8, !PT ;  /* 0x0000000308037846 */ /* 0x040fe40007800108 */
[C---:B------:R-:W-:Y:S02]  /*0250*/  IADD3 R2, PT, PT, -R8.reuse, RZ, RZ ;  /* 0x000000ff08027210 */ /* 0x040fe40007ffe1ff */
[----:B------:R-:W-:Y:S02]  /*0260*/  IADD3 R3, PT, PT, -R8, R3, RZ ;  /* 0x0000000308037210 */ /* 0x000fe40007ffe1ff */
[----:B------:R-:W-:Y:S01]  /*0270*/  MOV R12, R8 ;  /* 0x00000008000c7202 */ /* 0x000fe20000000f00 */
[----:B------:R-:W-:Y:S01]  /*0280*/  IMAD R11, R11, R2, R0 ;  /* 0x000000020b0b7224 */ /* 0x000fe200078e0200 */
[C---:B------:R-:W-:Y:S02]  /*0290*/  ISETP.GE.U32.AND P0, PT, R3.reuse, 0x3, PT ;  /* 0x000000030300780c */ /* 0x040fe40003f06070 */
[----:B------:R-:W-:-:S04]  /*02a0*/  IADD3 R9, PT, PT, R3, 0x1, RZ ;  /* 0x0000000103097810 */ /* 0x000fc80007ffe0ff */
[----:B------:R-:W-:-:S04]  /*02b0*/  LOP3.LUT R24, R9, 0x3, RZ, 0xc0, !PT ;  /* 0x0000000309187812 */ /* 0x000fc800078ec0ff */
[----:B------:R-:W-:-:S03]  /*02c0*/  ISETP.NE.AND P1, PT, R24, RZ, PT ;  /* 0x000000ff1800720c */ /* 0x000fc60003f25270 */
[----:B0-----:R-:W-:Y:S10]  /*02d0*/  @!P0 BRA `(.L_x_46) ;  /* 0x0000000400108947 */ /* 0x001ff40003800000 */
[----:B------:R-:W0:Y:S01]  /*02e0*/  LDC R13, c[0x0][0x3a0] ;  /* 0x0000e800ff0d7b82 */ /* 0x000e220000000800 */
[----:B------:R-:W-:Y:S02]  /*02f0*/  LOP3.LUT R15, R9, 0xfffffffc, RZ, 0xc0, !PT ;  /* 0xfffffffc090f7812 */ /* 0x000fe400078ec0ff */
[----:B------:R-:W-:Y:S02]  /*0300*/  MOV R16, RZ ;  /* 0x000000ff00107202 */ /* 0x000fe40000000f00 */
[----:B------:R-:W-:Y:S02]  /*0310*/  MOV R14, RZ ;  /* 0x000000ff000e7202 */ /* 0x000fe40000000f00 */
[----:B------:R-:W-:Y:S02]  /*0320*/  MOV R12, R8 ;  /* 0x00000008000c7202 */ /* 0x000fe40000000f00 */
[----:B------:R-:W-:Y:S01]  /*0330*/  IADD3 R15, PT, PT, -R15, RZ, RZ ;  /* 0x000000ff0f0f7210 */ /* 0x000fe20007ffe1ff */
[----:B0-----:R-:W-:-:S07]  /*0340*/  IMAD R10, R8, R13, R11 ;  /* 0x0000000d080a7224 */ /* 0x001fce00078e020b */
.L_x_47:
        /* <DEDUP_REMOVED lines=10> */
[----:B------:R0:W5:Y:S04]  /*03f0*/  LDG.E R20, desc[UR4][R4.64+0xc] ;  /* 0x00000c0404147981 */ /* 0x000168000c1e1900 */
[----:B------:R-:W5:Y:S01]  /*0400*/  LDG.E R21, desc[UR4][R2.64+0xc] ;  /* 0x00000c0402157981 */ /* 0x000f62000c1e1900 */
[----:B------:R-:W-:-:S03]  /*0410*/  IMAD.WIDE R6, R13, 0x4, R4 ;  /* 0x000000040d067825 */ /* 0x000fc600078e0204 */
[----:B------:R-:W5:Y:S04]  /*0420*/  LDG.E R22, desc[UR4][R2.64+0x10] ;  /* 0x0000100402167981 */ /* 0x000f68000c1e1900 */
[----:B------:R-:W5:Y:S01]  /*0430*/  LDG.E R23, desc[UR4][R6.64] ;  /* 0x0000000406177981 */ /* 0x000f62000c1e1900 */
[----:B0-----:R-:W-:-:S04]  /*0440*/  IMAD.WIDE R4, R13, 0x4, R6 ;  /* 0x000000040d047825 */ /* 0x001fc800078e0206 */
[----:B--2---:R-:W-:Y:S02]  /*0450*/  FFMA R27, R25, R26, R16 ;  /* 0x0000001a191b7223 */ /* 0x004fe40000000010 */
[----:B------:R-:W2:Y:S04]  /*0460*/  LDG.E R25, desc[UR4][R2.64+0x14] ;  /* 0x0000140402197981 */ /* 0x000ea8000c1e1900 */
[----:B------:R-:W2:Y:S01]  /*0470*/  LDG.E R26, desc[UR4][R6.64+0x4] ;  /* 0x00000404061a7981 */ /* 0x000ea2000c1e1900 */
[----:B---3--:R-:W-:-:S03]  /*0480*/  FFMA R16, R18, R17, R27 ;  /* 0x0000001112107223 */ /* 0x008fc6000000001b */
[----:B------:R-:W3:Y:S04]  /*0490*/  LDG.E R17, desc[UR4][R2.64+0x18] ;  /* 0x0000180402117981 */ /* 0x000ee8000c1e1900 */
[----:B------:R-:W3:Y:S01]  /*04a0*/  LDG.E R18, desc[UR4][R6.64+0x8] ;  /* 0x0000080406127981 */ /* 0x000ee2000c1e1900 */
[----:B----4-:R-:W-:-:S03]  /*04b0*/  FFMA R27, R19, R28, R16 ;  /* 0x0000001c131b7223 */ /* 0x010fc60000000010 */
[----:B------:R0:W4:Y:S04]  /*04c0*/  LDG.E R16, desc[UR4][R6.64+0xc] ;  /* 0x00000c0406107981 */ /* 0x000128000c1e1900 */
[----:B------:R-:W4:Y:S01]  /*04d0*/  LDG.E R19, desc[UR4][R2.64+0x1c] ;  /* 0x00001c0402137981 */ /* 0x000f22000c1e1900 */
[----:B-----5:R-:W-:-:S03]  /*04e0*/  FFMA R28, R20, R21, R27 ;  /* 0x00000015141c7223 */ /* 0x020fc6000000001b */
[----:B------:R-:W5:Y:S04]  /*04f0*/  LDG.E R21, desc[UR4][R2.64+0x20] ;  /* 0x0000200402157981 */ /* 0x000f68000c1e1900 */
[----:B------:R-:W5:Y:S01]  /*0500*/  LDG.E R20, desc[UR4][R4.64] ;  /* 0x0000000404147981 */ /* 0x000f62000c1e1900 */
[----:B------:R-:W-:-:S03]  /*0510*/  FFMA R23, R23, R22, R28 ;  /* 0x0000001617177223 */ /* 0x000fc6000000001c */
[----:B------:R-:W5:Y:S01]  /*0520*/  LDG.E R22, desc[UR4][R2.64+0x24] ;  /* 0x0000240402167981 */ /* 0x000f62000c1e1900 */
[----:B0-----:R-:W-:-:S03]  /*0530*/  IMAD.WIDE R6, R13, 0x4, R4 ;  /* 0x000000040d067825 */ /* 0x001fc600078e0204 */
[----:B------:R-:W5:Y:S01]  /*0540*/  LDG.E R28, desc[UR4][R2.64+0x34] ;  /* 0x00003404021c7981 */ /* 0x000f62000c1e1900 */
[----:B--2---:R-:W-:-:S03]  /*0550*/  FFMA R25, R26, R25, R23 ;  /* 0x000000191a197223 */ /* 0x004fc60000000017 */
[----:B------:R-:W2:Y:S04]  /*0560*/  LDG.E R23, desc[UR4][R4.64+0x4] ;  /* 0x0000040404177981 */ /* 0x000ea8000c1e1900 */
[----:B------:R-:W2:Y:S01]  /*0570*/  LDG.E R26, desc[UR4][R2.64+0x2c] ;  /* 0x00002c04021a7981 */ /* 0x000ea2000c1e1900 */
[----:B---3--:R-:W-:-:S03]  /*0580*/  FFMA R27, R18, R17, R25 ;  /* 0x00000011121b7223 */ /* 0x008fc60000000019 */
[----:B------:R-:W3:Y:S04]  /*0590*/  LDG.E R25, desc[UR4][R2.64+0x28] ;  /* 0x0000280402197981 */ /* 0x000ee8000c1e1900 */
[----:B------:R-:W3:Y:S01]  /*05a0*/  LDG.E R18, desc[UR4][R4.64+0x8] ;  /* 0x0000080404127981 */ /* 0x000ee2000c1e1900 */
[----:B----4-:R-:W-:-:S03]  /*05b0*/  FFMA R27, R16, R19, R27 ;  /* 0x00000013101b7223 */ /* 0x010fc6000000001b */
[----:B------:R-:W4:Y:S04]  /*05c0*/  LDG.E R17, desc[UR4][R4.64+0xc] ;  /* 0x00000c0404117981 */ /* 0x000f28000c1e1900 */
[----:B------:R-:W4:Y:S04]  /*05d0*/  LDG.E R19, desc[UR4][R2.64+0x30] ;  /* 0x0000300402137981 */ /* 0x000f28000c1e1900 */
[----:B------:R-:W4:Y:S01]  /*05e0*/  LDG.E R16, desc[UR4][R6.64] ;  /* 0x0000000406107981 */ /* 0x000f22000c1e1900 */
[----:B-----5:R-:W-:-:S03]  /*05f0*/  FFMA R29, R20, R21, R27 ;  /* 0x00000015141d7223 */ /* 0x020fc6000000001b */
[----:B------:R-:W5:Y:S04]  /*0600*/  LDG.E R27, desc[UR4][R6.64+0x4] ;  /* 0x00000404061b7981 */ /* 0x000f68000c1e1900 */
[----:B------:R-:W5:Y:S04]  /*0610*/  LDG.E R21, desc[UR4][R2.64+0x38] ;  /* 0x0000380402157981 */ /* 0x000f68000c1e1900 */
[----:B------:R-:W5:Y:S04]  /*0620*/  LDG.E R20, desc[UR4][R6.64+0x8] ;  /* 0x0000080406147981 */ /* 0x000f68000c1e1900 */
[----:B------:R-:W5:Y:S04]  /*0630*/  LDG.E R4, desc[UR4][R2.64+0x3c] ;  /* 0x00003c0402047981 */ /* 0x000f68000c1e1900 */
[----:B------:R-:W5:Y:S01]  /*0640*/  LDG.E R5, desc[UR4][R6.64+0xc] ;  /* 0x00000c0406057981 */ /* 0x000f62000c1e1900 */
[----:B------:R-:W-:-:S04]  /*0650*/  IADD3 R15, PT, PT, R15, 0x4, RZ ;  /* 0x000000040f0f7810 */ /* 0x000fc80007ffe0ff */
[----:B------:R-:W-:Y:S02]  /*0660*/  ISETP.NE.AND P0, PT, R15, RZ, PT ;  /* 0x000000ff0f00720c */ /* 0x000fe40003f05270 */
[----:B------:R-:W-:Y:S02]  /*0670*/  IADD3 R12, PT, PT, R12, 0x4, RZ ;  /* 0x000000040c0c7810 */ /* 0x000fe40007ffe0ff */
[----:B------:R-:W-:Y:S02]  /*0680*/  LEA R10, R13, R10, 0x2 ;  /* 0x0000000a0d0a7211 */ /* 0x000fe400078e10ff */
[----:B------:R-:W-:Y:S01]  /*0690*/  IADD3 R14, PT, PT, R14, 0x10, RZ ;  /* 0x000000100e0e7810 */ /* 0x000fe20007ffe0ff */
[----:B--2---:R-:W-:-:S04]  /*06a0*/  FFMA R23, R23, R22, R29 ;  /* 0x0000001617177223 */ /* 0x004fc8000000001d */
[----:B---3--:R-:W-:-:S04]  /*06b0*/  FFMA R18, R18, R25, R23 ;  /* 0x0000001912127223 */ /* 0x008fc80000000017 */
[----:B----4-:R-:W-:-:S04]  /*06c0*/  FFMA R17, R17, R26, R18 ;  /* 0x0000001a11117223 */ /* 0x010fc80000000012 */
[----:B------:R-:W-:-:S04]  /*06d0*/  FFMA R16, R16, R19, R17 ;  /* 0x0000001310107223 */ /* 0x000fc80000000011 */
[----:B-----5:R-:W-:-:S04]  /*06e0*/  FFMA R27, R27, R28, R16 ;  /* 0x0000001c1b1b7223 */ /* 0x020fc80000000010 */
[----:B------:R-:W-:-:S04]  /*06f0*/  FFMA R20, R20, R21, R27 ;  /* 0x0000001514147223 */ /* 0x000fc8000000001b */
[----:B------:R-:W-:Y:S01]  /*0700*/  FFMA R16, R5, R4, R20 ;  /* 0x0000000405107223 */ /* 0x000fe20000000014 */
[----:B------:R-:W-:Y:S06]  /*0710*/  @P0 BRA `(.L_x_47) ;  /* 0xfffffffc000c0947 */ /* 0x000fec000383ffff */
.L_x_46:
[----:B------:R-:W-:Y:S05]  /*0720*/  BSYNC.RECONVERGENT B0 ;  /* 0x0000000000007941 */ /* 0x000fea0003800200 */
.L_x_45:
[----:B------:R-:W-:Y:S04]  /*0730*/  BSSY.RECONVERGENT B0, `(.L_x_48) ;  /* 0x000003f000007945 */ /* 0x000fe80003800200 */
[----:B------:R-:W-:Y:S05]  /*0740*/  @!P1 BRA `(.L_x_49) ;  /* 0x0000000000f49947 */ /* 0x000fea0003800000 */
[----:B------:R-:W-:Y:S01]  /*0750*/  ISETP.NE.AND P0, PT, R24, 0x1, PT ;  /* 0x000000011800780c */ /* 0x000fe20003f05270 */
[----:B------:R-:W-:Y:S01]  /*0760*/  BSSY.RECONVERGENT B1, `(.L_x_50) ;  /* 0x0000026000017945 */ /* 0x000fe20003800200 */
[----:B------:R-:W-:-:S04]  /*0770*/  LOP3.LUT R9, R9, 0x1, RZ, 0xc0, !PT ;  /* 0x0000000109097812 */ /* 0x000fc800078ec0ff */
[----:B------:R-:W-:-:S07]  /*0780*/  ISETP.NE.U32.AND P1, PT, R9, 0x1, PT ;  /* 0x000000010900780c */ /* 0x000fce0003f25070 */
[----:B------:R-:W-:Y:S06]  /*0790*/  @!P0 BRA `(.L_x_51) ;  /* 0x0000000000888947 */ /* 0x000fec0003800000 */
[----:B------:R-:W0:Y:S01]  /*07a0*/  LDC R13, c[0x0][0x3a0] ;  /* 0x0000e800ff0d7b82 */ /* 0x000e220000000800 */
[----:B------:R-:W-:-:S04]  /*07b0*/  IADD3 R4, PT, PT, -R8, R12, RZ ;  /* 0x0000000c08047210 */ /* 0x000fc80007ffe1ff */
[----:B------:R-:W-:-:S03]  /*07c0*/  SHF.L.U32 R5, R4, 0x2, RZ ;  /* 0x0000000204057819 */ /* 0x000fc600000006ff */
[----:B------:R-:W1:Y:S08]  /*07d0*/  LDC.64 R6, c[0x0][0x380] ;  /* 0x0000e000ff067b82 */ /* 0x000e700000000a00 */
[----:B------:R-:W2:Y:S01]  /*07e0*/  LDC.64 R2, c[0x0][0x390] ;  /* 0x0000e400ff027b82 */ /* 0x000ea20000000a00 */
[----:B0-----:R-:W-:-:S04]  /*07f0*/  IMAD R9, R12, R13, R11 ;  /* 0x0000000d0c097224 */ /* 0x001fc800078e020b */
[----:B-1----:R-:W-:-:S05]  /*0800*/  IMAD.WIDE R6, R9, 0x4, R6 ;  /* 0x0000000409067825 */ /* 0x002fca00078e0206 */
[----:B------:R-:W3:Y:S01]  /*0810*/  LDG.E R21, desc[UR4][R6.64] ;  /* 0x0000000406157981 */ /* 0x000ee2000c1e1900 */
[----:B--2---:R-:W-:-:S03]  /*0820*/  IMAD.WIDE R2, R5, 0x4, R2 ;  /* 0x0000000405027825 */ /* 0x004fc600078e0202 */
[----:B------:R-:W2:Y:S04]  /*0830*/  LDG.E R23, desc[UR4][R6.64+0x4] ;  /* 0x0000040406177981 */ /* 0x000ea8000c1e1900 */
[----:B------:R-:W3:Y:S04]  /*0840*/  LDG.E R20, desc[UR4][R2.64] ;  /* 0x0000000402147981 */ /* 0x000ee8000c1e1900 */
[----:B------:R-:W2:Y:S01]  /*0850*/  LDG.E R22, desc[UR4][R2.64+0x4] ;  /* 0x0000040402167981 */ /* 0x000ea2000c1e1900 */
[----:B------:R-:W-:-:S03]  /*0860*/  IMAD.WIDE R4, R13, 0x4, R6 ;  /* 0x000000040d047825 */ /* 0x000fc600078e0206 */
        /* <DEDUP_REMOVED lines=12> */
[----:B------:R-:W-:Y:S01]  /*0930*/  IADD3 R12, PT, PT, R12, 0x2, RZ ;  /* 0x000000020c0c7810 */ /* 0x000fe20007ffe0ff */
[----:B---3--:R-:W-:-:S04]  /*0940*/  FFMA R20, R21, R20, R16 ;  /* 0x0000001415147223 */ /* 0x008fc80000000010 */
[----:B--2---:R-:W-:-:S04]  /*0950*/  FFMA R23, R23, R22, R20 ;  /* 0x0000001617177223 */ /* 0x004fc80000000014 */
[----:B----4-:R-:W-:-:S04]  /*0960*/  FFMA R18, R18, R19, R23 ;  /* 0x0000001312127223 */ /* 0x010fc80000000017 */
[----:B-----5:R-:W-:-:S04]  /*0970*/  FFMA R17, R17, R24, R18 ;  /* 0x0000001811117223 */ /* 0x020fc80000000012 */
[----:B------:R-:W-:-:S04]  /*0980*/  FFMA R17, R26, R25, R17 ;  /* 0x000000191a117223 */ /* 0x000fc80000000011 */
[----:B------:R-:W-:-:S04]  /*0990*/  FFMA R14, R14, R15, R17 ;  /* 0x0000000f0e0e7223 */ /* 0x000fc80000000011 */
[----:B------:R-:W-:-:S04]  /*09a0*/  FFMA R10, R9, R10, R14 ;  /* 0x0000000a090a7223 */ /* 0x000fc8000000000e */
[----:B------:R-:W-:-:S07]  /*09b0*/  FFMA R16, R13, R27, R10 ;  /* 0x0000001b0d107223 */ /* 0x000fce000000000a */
.L_x_51:
[----:B------:R-:W-:Y:S05]  /*09c0*/  BSYNC.RECONVERGENT B1 ;  /* 0x0000000000017941 */ /* 0x000fea0003800200 */
.L_x_50:
[----:B------:R-:W-:Y:S05]  /*09d0*/  @P1 BRA `(.L_x_49) ;  /* 0x0000000000501947 */ /* 0x000fea0003800000 */
[----:B------:R-:W0:Y:S01]  /*09e0*/  LDC.64 R2, c[0x0][0x380] ;  /* 0x0000e000ff027b82 */ /* 0x000e220000000a00 */
[----:B------:R-:W1:Y:S01]  /*09f0*/  LDCU UR6, c[0x0][0x3a0] ;  /* 0x00007400ff0677ac */ /* 0x000e620008000800 */
[----:B------:R-:W-:-:S04]  /*0a00*/  IADD3 R6, PT, PT, -R8, R12, RZ ;  /* 0x0000000c08067210 */ /* 0x000fc80007ffe1ff */
[----:B------:R-:W-:Y:S02]  /*0a10*/  SHF.L.U32 R7, R6, 0x2, RZ ;  /* 0x0000000206077819 */ /* 0x000fe400000006ff */
[----:B------:R-:W2:Y:S01]  /*0a20*/  LDC.64 R4, c[0x0][0x390] ;  /* 0x0000e400ff047b82 */ /* 0x000ea20000000a00 */
[----:B-1----:R-:W-:-:S04]  /*0a30*/  IMAD R11, R12, UR6, R11 ;  /* 0x000000060c0b7c24 */ /* 0x002fc8000f8e020b */
[----:B0-----:R-:W-:-:S05]  /*0a40*/  IMAD.WIDE R2, R11, 0x4, R2 ;  /* 0x000000040b027825 */ /* 0x001fca00078e0202 */
[----:B------:R-:W3:Y:S01]  /*0a50*/  LDG.E R9, desc[UR4][R2.64+0x4] ;  /* 0x0000040402097981 */ /* 0x000ee2000c1e1900 */
[----:B--2---:R-:W-:-:S03]  /*0a60*/  IMAD.WIDE R4, R7, 0x4, R4 ;  /* 0x0000000407047825 */ /* 0x004fc600078e0204 */
[----:B------:R-:W2:Y:S04]  /*0a70*/  LDG.E R11, desc[UR4][R2.64+0x8] ;  /* 0x00000804020b7981 */ /* 0x000ea8000c1e1900 */
[----:B------:R-:W4:Y:S04]  /*0a80*/  LDG.E R7, desc[UR4][R2.64] ;  /* 0x0000000402077981 */ /* 0x000f28000c1e1900 */
[----:B------:R-:W4:Y:S04]  /*0a90*/  LDG.E R6, desc[UR4][R4.64] ;  /* 0x0000000404067981 */ /* 0x000f28000c1e1900 */
[----:B------:R-:W3:Y:S04]  /*0aa0*/  LDG.E R8, desc[UR4][R4.64+0x4] ;  /* 0x0000040404087981 */ /* 0x000ee8000c1e1900 */
[----:B------:R-:W2:Y:S04]  /*0ab0*/  LDG.E R10, desc[UR4][R4.64+0x8] ;  /* 0x00000804040a7981 */ /* 0x000ea8000c1e1900 */
[----:B------:R-:W5:Y:S04]  /*0ac0*/  LDG.E R13, desc[UR4][R2.64+0xc] ;  /* 0x00000c04020d7981 */ /* 0x000f68000c1e1900 */
[----:B------:R-:W5:Y:S01]  /*0ad0*/  LDG.E R12, desc[UR4][R4.64+0xc] ;  /* 0x00000c04040c7981 */ /* 0x000f62000c1e1900 */
[----:B----4-:R-:W-:-:S04]  /*0ae0*/  FFMA R6, R7, R6, R16 ;  /* 0x0000000607067223 */ /* 0x010fc80000000010 */
[----:B---3--:R-:W-:-:S04]  /*0af0*/  FFMA R6, R9, R8, R6 ;  /* 0x0000000809067223 */ /* 0x008fc80000000006 */
[----:B--2---:R-:W-:-:S04]  /*0b00*/  FFMA R6, R11, R10, R6 ;  /* 0x0000000a0b067223 */ /* 0x004fc80000000006 */
[----:B-----5:R-:W-:-:S07]  /*0b10*/  FFMA R16, R13, R12, R6 ;  /* 0x0000000c0d107223 */ /* 0x020fce0000000006 */
.L_x_49:
[----:B------:R-:W-:Y:S05]  /*0b20*/  BSYNC.RECONVERGENT B0 ;  /* 0x0000000000007941 */ /* 0x000fea0003800200 */
.L_x_48:
[----:B------:R-:W0:Y:S02]  /*0b30*/  LDC.64 R2, c[0x0][0x388] ;  /* 0x0000e200ff027b82 */ /* 0x000e240000000a00 */
[----:B0-----:R-:W-:-:S05]  /*0b40*/  IMAD.WIDE R2, R0, 0x4, R2 ;  /* 0x0000000400027825 */ /* 0x001fca00078e0202 */
[----:B------:R-:W-:Y:S01]  /*0b50*/  STG.E desc[UR4][R2.64], R16 ;  /* 0x0000001002007986 */ /* 0x000fe2000c101904 */
[----:B------:R-:W-:Y:S05]  /*0b60*/  EXIT ;  /* 0x000000000000794d */ /* 0x000fea0003800000 */
.L_x_52:
        /* <DEDUP_REMOVED lines=9> */
.L_x_72:


//--------------------- .text._Z8convolveILi3EEvPfS0_S0_iii --------------------------
	.section	.text._Z8convolveILi3EEvPfS0_S0_iii,"ax",@progbits
	.align	128
        .global         _Z8convolveILi3EEvPfS0_S0_iii
        .type           _Z8convolveILi3EEvPfS0_S0_iii,@function
        .size           _Z8convolveILi3EEvPfS0_S0_iii,(.L_x_73 - _Z8convolveILi3EEvPfS0_S0_iii)
        .other          _Z8convolveILi3EEvPfS0_S0_iii,@"STO_CUDA_ENTRY STV_DEFAULT"
_Z8convolveILi3EEvPfS0_S0_iii:
.text._Z8convolveILi3EEvPfS0_S0_iii:
        /* <DEDUP_REMOVED lines=49> */
[----:B------:R-:W-:Y:S02]  /*0310*/  MOV R19, 0x6 ;  /* 0x0000000600137802 */ /* 0x000fe40000000f00 */
[----:B------:R-:W-:Y:S02]  /*0320*/  MOV R16, R12 ;  /* 0x0000000c00107202 */ /* 0x000fe40000000f00 */
[----:B------:R-:W-:Y:S01]  /*0330*/  IADD3 R18, PT, PT, -R18, RZ, RZ ;  /* 0x000000ff12127210 */ /* 0x000fe20007ffe1ff */
[----:B0-----:R-:W-:-:S07]  /*0340*/  IMAD R14, R12, R17, R15 ;  /* 0x000000110c0e7224 */ /* 0x001fce00078e020f */
.L_x_55:
[----:B------:R-:W0:Y:S01]  /*0350*/  LDC.64 R4, c[0x0][0x380] ;  /* 0x0000e000ff047b82 */ /* 0x000e220000000a00 */
[----:B------:R-:W-:-:S07]  /*0360*/  IADD3 R3, PT, PT, R19, -0x6, RZ ;  /* 0xfffffffa13037810 */ /* 0x000fce0007ffe0ff */
[----:B------:R-:W1:Y:S01]  /*0370*/  LDC.64 R8, c[0x0][0x390] ;  /* 0x0000e400ff087b82 */ /* 0x000e620000000a00 */
[----:B0-----:R-:W-:-:S05]  /*0380*/  IMAD.WIDE R4, R14, 0x4, R4 ;  /* 0x000000040e047825 */ /* 0x001fca00078e0204 */
[----:B------:R-:W2:Y:S01]  /*0390*/  LDG.E R21, desc[UR4][R4.64] ;  /* 0x0000000404157981 */ /* 0x000ea2000c1e1900 */
[----:B-1----:R-:W-:-:S03]  /*03a0*/  IMAD.WIDE.U32 R2, R3, 0x4, R8 ;  /* 0x0000000403027825 */ /* 0x002fc600078e0008 */
[----:B------:R-:W3:Y:S04]  /*03b0*/  LDG.E R28, desc[UR4][R4.64+0x4] ;  /* 0x00000404041c7981 */ /* 0x000ee8000c1e1900 */
[----:B------:R-:W2:Y:S04]  /*03c0*/  LDG.E R20, desc[UR4][R2.64] ;  /* 0x0000000402147981 */ /* 0x000ea8000c1e1900 */
[----:B------:R-:W3:Y:S01]  /*03d0*/  LDG.E R11, desc[UR4][R2.64+0x4] ;  /* 0x00000404020b7981 */ /* 0x000ee2000c1e1900 */
[----:B------:R-:W-:-:S03]  /*03e0*/  IMAD.WIDE R6, R17, 0x4, R4 ;  /* 0x0000000411067825 */ /* 0x000fc600078e0204 */
[----:B------:R0:W4:Y:S04]  /*03f0*/  LDG.E R26, desc[UR4][R4.64+0x8] ;  /* 0x00000804041a7981 */ /* 0x000128000c1e1900 */
[----:B------:R-:W4:Y:S04]  /*0400*/  LDG.E R27, desc[UR4][R2.64+0x8] ;  /* 0x00000804021b7981 */ /* 0x000f28000c1e1900 */
[----:B------:R-:W5:Y:S04]  /*0410*/  LDG.E R25, desc[UR4][R2.64+0xc] ;  /* 0x00000c0402197981 */ /* 0x000f68000c1e1900 */
[----:B------:R-:W5:Y:S04]  /*0420*/  LDG.E R22, desc[UR4][R6.64] ;  /* 0x0000000406167981 */ /* 0x000f68000c1e1900 */
[----:B------:R-:W5:Y:S04]  /*0430*/  LDG.E R23, desc[UR4][R6.64+0x4] ;  /* 0x0000040406177981 */ /* 0x000f68000c1e1900 */
[----:B------:R-:W5:Y:S01]  /*0440*/  LDG.E R29, desc[UR4][R2.64+0x20] ;  /* 0x00002004021d7981 */ /* 0x000f62000c1e1900 */
[----:B--2---:R-:W-:-:S03]  /*0450*/  FFMA R21, R21, R20, R10 ;  /* 0x0000001415157223 */ /* 0x004fc6000000000a */
[----:B------:R-:W2:Y:S01]  /*0460*/  LDG.E R20, desc[UR4][R2.64+0x10] ;  /* 0x0000100402147981 */ /* 0x000ea2000c1e1900 */
[----:B---3--:R-:W-:Y:S01]  /*0470*/  FFMA R11, R28, R11, R21 ;  /* 0x0000000b1c0b7223 */ /* 0x008fe20000000015 */
[----:B------:R-:W-:-:S05]  /*0480*/  IADD3 R21, PT, PT, R19, 0x3, RZ ;  /* 0x0000000313157810 */ /* 0x000fca0007ffe0ff */
[----:B0-----:R-:W-:-:S04]  /*0490*/  IMAD.WIDE.U32 R4, R21, 0x4, R8 ;  /* 0x0000000415047825 */ /* 0x001fc800078e0008 */
[----:B----4-:R-:W-:Y:S01]  /*04a0*/  FFMA R27, R26, R27, R11 ;  /* 0x0000001b1a1b7223 */ /* 0x010fe2000000000b */
[----:B------:R0:W3:Y:S01]  /*04b0*/  LDG.E R21, desc[UR4][R6.64+0x8] ;  /* 0x0000080406157981 */ /* 0x0000e2000c1e1900 */
[----:B------:R-:W-:-:S03]  /*04c0*/  IMAD.WIDE.U32 R8, R19, 0x4, R8 ;  /* 0x0000000413087825 */ /* 0x000fc600078e0008 */
[----:B------:R-:W3:Y:S01]  /*04d0*/  LDG.E R26, desc[UR4][R2.64+0x14] ;  /* 0x00001404021a7981 */ /* 0x000ee2000c1e1900 */
[----:B------:R-:W-:-:S04]  /*04e0*/  IMAD.WIDE R10, R17, 0x4, R6 ;  /* 0x00000004110a7825 */ /* 0x000fc800078e0206 */
[----:B-----5:R-:W-:Y:S01]  /*04f0*/  FFMA R28, R22, R25, R27 ;  /* 0x00000019161c7223 */ /* 0x020fe2000000001b */
[----:B------:R-:W4:Y:S04]  /*0500*/  LDG.E R8, desc[UR4][R8.64] ;  /* 0x0000000408087981 */ /* 0x000f28000c1e1900 */
[----:B------:R-:W4:Y:S01]  /*0510*/  LDG.E R25, desc[UR4][R10.64] ;  /* 0x000000040a197981 */ /* 0x000f22000c1e1900 */
[----:B0-----:R-:W-:-:S03]  /*0520*/  IMAD.WIDE R6, R17, 0x4, R10 ;  /* 0x0000000411067825 */ /* 0x001fc600078e020a */
        /* <DEDUP_REMOVED lines=8> */
[----:B------:R-:W2:Y:S04]  /*05b0*/  LDG.E R11, desc[UR4][R6.64] ;  /* 0x00000004060b7981 */ /* 0x000ea8000c1e1900 */
[----:B------:R-:W2:Y:S01]  /*05c0*/  LDG.E R6, desc[UR4][R6.64+0x8] ;  /* 0x0000080406067981 */ /* 0x000ea2000c1e1900 */
[----:B---3--:R-:W-:Y:S01]  /*05d0*/  FFMA R20, R21, R26, R20 ;  /* 0x0000001a15147223 */ /* 0x008fe20000000014 */
[----:B------:R-:W-:-:S03]  /*05e0*/  IADD3 R18, PT, PT, R18, 0x4, RZ ;  /* 0x0000000412127810 */ /* 0x000fc60007ffe0ff */
[----:B----4-:R-:W-:Y:S01]  /*05f0*/  FFMA R25, R25, R8, R20 ;  /* 0x0000000819197223 */ /* 0x010fe20000000014 */
[----:B------:R-:W-:-:S03]  /*0600*/  ISETP.NE.AND P0, PT, R18, RZ, PT ;  /* 0x000000ff1200720c */ /* 0x000fc60003f05270 */
[----:B-----5:R-:W-:Y:S01]  /*0610*/  FFMA R22, R22, R27, R25 ;  /* 0x0000001b16167223 */ /* 0x020fe20000000019 */
[----:B------:R-:W-:Y:S02]  /*0620*/  IADD3 R16, PT, PT, R16, 0x4, RZ ;  /* 0x0000000410107810 */ /* 0x000fe40007ffe0ff */
[----:B------:R-:W-:Y:S02]  /*0630*/  LEA R14, R17, R14, 0x2 ;  /* 0x0000000e110e7211 */ /* 0x000fe400078e10ff */
[----:B------:R-:W-:Y:S01]  /*0640*/  IADD3 R19, PT, PT, R19, 0xc, RZ ;  /* 0x0000000c13137810 */ /* 0x000fe20007ffe0ff */
[----:B--2---:R-:W-:-:S04]  /*0650*/  FFMA R22, R23, R29, R22 ;  /* 0x0000001d17167223 */ /* 0x004fc80000000016 */
[----:B------:R-:W-:-:S04]  /*0660*/  FFMA R4, R11, R4, R22 ;  /* 0x000000040b047223 */ /* 0x000fc80000000016 */
[----:B------:R-:W-:-:S04]  /*0670*/  FFMA R5, R5, R28, R4 ;  /* 0x0000001c05057223 */ /* 0x000fc80000000004 */
[----:B------:R-:W-:Y:S01]  /*0680*/  FFMA R10, R6, R9, R5 ;  /* 0x00000009060a7223 */ /* 0x000fe20000000005 */
[----:B------:R-:W-:Y:S06]  /*0690*/  @P0 BRA `(.L_x_55) ;  /* 0xfffffffc002c0947 */ /* 0x000fec000383ffff */
.L_x_54:
[----:B------:R-:W-:Y:S05]  /*06a0*/  BSYNC.RECONVERGENT B0 ;  /* 0x0000000000007941 */ /* 0x000fea0003800200 */
.L_x_53:
        /* <DEDUP_REMOVED lines=8> */
[----:B------:R-:W-:-:S05]  /*0730*/  IADD3 R2, PT, PT, -R12, R16, RZ ;  /* 0x000000100c027210 */ /* 0x000fca0007ffe1ff */
[----:B------:R-:W-:Y:S02]  /*0740*/  IMAD R9, R2, 0x3, RZ ;  /* 0x0000000302097824 */ /* 0x000fe400078e02ff */
[----:B------:R-:W1:Y:S08]  /*0750*/  LDC.64 R4, c[0x0][0x390] ;  /* 0x0000e400ff047b82 */ /* 0x000e700000000a00 */
[----:B------:R-:W2:Y:S01]  /*0760*/  LDC.64 R6, c[0x0][0x380] ;  /* 0x0000e000ff067b82 */ /* 0x000ea20000000a00 */
[----:B0-----:R-:W-:-:S02]  /*0770*/  IMAD R11, R16, R19, R15 ;  /* 0x00000013100b7224 */ /* 0x001fc400078e020f */
[C---:B-1----:R-:W-:Y:S01]  /*0780*/  IMAD.WIDE.U32 R2, R9.reuse, 0x4, R4 ;  /* 0x0000000409027825 */ /* 0x042fe200078e0004 */
[----:B------:R-:W-:-:S04]  /*0790*/  IADD3 R9, PT, PT, R9, 0x3, RZ ;  /* 0x0000000309097810 */ /* 0x000fc80007ffe0ff */
[----:B------:R-:W3:Y:S01]  /*07a0*/  LDG.E R17, desc[UR4][R2.64] ;  /* 0x0000000402117981 */ /* 0x000ee2000c1e1900 */
[----:B--2---:R-:W-:-:S03]  /*07b0*/  IMAD.WIDE R6, R11, 0x4, R6 ;  /* 0x000000040b067825 */ /* 0x004fc600078e0206 */
[----:B------:R-:W2:Y:S04]  /*07c0*/  LDG.E R21, desc[UR4][R2.64+0x10] ;  /* 0x0000100402157981 */ /* 0x000ea8000c1e1900 */
[----:B------:R-:W3:Y:S01]  /*07d0*/  LDG.E R13, desc[UR4][R6.64] ;  /* 0x00000004060d7981 */ /* 0x000ee2000c1e1900 */
[----:B------:R-:W-:-:S03]  /*07e0*/  IMAD.WIDE.U32 R4, R9, 0x4, R4 ;  /* 0x0000000409047825 */ /* 0x000fc600078e0004 */
[----:B------:R-:W4:Y:S01]  /*07f0*/  LDG.E R11, desc[UR4][R2.64+0x4] ;  /* 0x00000404020b7981 */ /* 0x000f22000c1e1900 */
[----:B------:R-:W-:-:S03]  /*0800*/  IMAD.WIDE R8, R19, 0x4, R6 ;  /* 0x0000000413087825 */ /* 0x000fc600078e0206 */
[----:B------:R-:W4:Y:S04]  /*0810*/  LDG.E R14, desc[UR4][R6.64+0x4] ;  /* 0x00000404060e7981 */ /* 0x000f28000c1e1900 */
[----:B------:R-:W5:Y:S04]  /*0820*/  LDG.E R18, desc[UR4][R6.64+0x8] ;  /* 0x0000080406127981 */ /* 0x000f68000c1e1900 */
[----:B------:R-:W5:Y:S04]  /*0830*/  LDG.E R19, desc[UR4][R2.64+0x8] ;  /* 0x0000080402137981 */ /* 0x000f68000c1e1900 */
[----:B------:R-:W2:Y:S04]  /*0840*/  LDG.E R4, desc[UR4][R4.64] ;  /* 0x0000000404047981 */ /* 0x000ea8000c1e1900 */
[----:B------:R-:W2:Y:S04]  /*0850*/  LDG.E R20, desc[UR4][R8.64] ;  /* 0x0000000408147981 */ /* 0x000ea8000c1e1900 */
[----:B------:R-:W2:Y:S04]  /*0860*/  LDG.E R22, desc[UR4][R8.64+0x4] ;  /* 0x0000040408167981 */ /* 0x000ea8000c1e1900 */
[----:B------:R-:W2:Y:S04]  /*0870*/  LDG.E R23, desc[UR4][R2.64+0x14] ;  /* 0x0000140402177981 */ /* 0x000ea8000c1e1900 */
[----:B------:R-:W2:Y:S01]  /*0880*/  LDG.E R24, desc[UR4][R8.64+0x8] ;  /* 0x0000080408187981 */ /* 0x000ea2000c1e1900 */
[----:B------:R-:W-:Y:S01]  /*0890*/  IADD3 R16, PT, PT, R16, 0x2, RZ ;  /* 0x0000000210107810 */ /* 0x000fe20007ffe0ff */
[----:B---3--:R-:W-:-:S04]  /*08a0*/  FFMA R13, R13, R17, R10 ;  /* 0x000000110d0d7223 */ /* 0x008fc8000000000a */
[----:B----4-:R-:W-:-:S04]  /*08b0*/  FFMA R11, R14, R11, R13 ;  /* 0x0000000b0e0b7223 */ /* 0x010fc8000000000d */
[----:B-----5:R-:W-:-:S04]  /*08c0*/  FFMA R11, R18, R19, R11 ;  /* 0x00000013120b7223 */ /* 0x020fc8000000000b */
[----:B--2---:R-:W-:-:S04]  /*08d0*/  FFMA R11, R20, R4, R11 ;  /* 0x00000004140b7223 */ /* 0x004fc8000000000b */
[----:B------:R-:W-:-:S04]  /*08e0*/  FFMA R11, R22, R21, R11 ;  /* 0x00000015160b7223 */ /* 0x000fc8000000000b */
[----:B------:R-:W-:-:S07]  /*08f0*/  FFMA R10, R24, R23, R11 ;  /* 0x00000017180a7223 */ /* 0x000fce000000000b */
.L_x_59:
[----:B------:R-:W-:Y:S05]  /*0900*/  BSYNC.RECONVERGENT B1 ;  /* 0x0000000000017941 */ /* 0x000fea0003800200 */
.L_x_58:
[----:B------:R-:W-:Y:S05]  /*0910*/  @P1 BRA `(.L_x_57) ;  /* 0x0000000000441947 */ /* 0x000fea0003800000 */
[----:B------:R-:W0:Y:S01]  /*0920*/  LDC.64 R2, c[0x0][0x380] ;  /* 0x0000e000ff027b82 */ /* 0x000e220000000a00 */
[----:B------:R-:W1:Y:S01]  /*0930*/  LDCU UR6, c[0x0][0x3a0] ;  /* 0x00007400ff0677ac */ /* 0x000e620008000800 */
[----:B------:R-:W-:-:S05]  /*0940*/  IADD3 R6, PT, PT, -R12, R16, RZ ;  /* 0x000000100c067210 */ /* 0x000fca0007ffe1ff */
[----:B------:R-:W-:Y:S01]  /*0950*/  IMAD R7, R6, 0x3, RZ ;  /* 0x0000000306077824 */ /* 0x000fe200078e02ff */
[----:B------:R-:W2:Y:S01]  /*0960*/  LDC.64 R4, c[0x0][0x390] ;  /* 0x0000e400ff047b82 */ /* 0x000ea20000000a00 */
[----:B-1----:R-:W-:-:S04]  /*0970*/  IMAD R15, R16, UR6, R15 ;  /* 0x00000006100f7c24 */ /* 0x002fc8000f8e020f */
[----:B0-----:R-:W-:-:S05]  /*0980*/  IMAD.WIDE R2, R15, 0x4, R2 ;  /* 0x000000040f027825 */ /* 0x001fca00078e0202 */
[----:B------:R-:W3:Y:S01]  /*0990*/  LDG.E R9, desc[UR4][R2.64+0x4] ;  /* 0x0000040402097981 */ /* 0x000ee2000c1e1900 */
[----:B--2---:R-:W-:-:S03]  /*09a0*/  IMAD.WIDE.U32 R4, R7, 0x4, R4 ;  /* 0x0000000407047825 */ /* 0x004fc600078e0004 */
[----:B------:R-:W2:Y:S04]  /*09b0*/  LDG.E R11, desc[UR4][R2.64+0x8] ;  /* 0x00000804020b7981 */ /* 0x000ea8000c1e1900 */
[----:B------:R-:W4:Y:S04]  /*09c0*/  LDG.E R7, desc[UR4][R2.64] ;  /* 0x0000000402077981 */ /* 0x000f28000c1e1900 */
[----:B------:R-:W4:Y:S04]  /*09d0*/  LDG.E R6, desc[UR4][R4.64] ;  /* 0x0000000404067981 */ /* 0x000f28000c1e1900 */
[----:B------:R-:W3:Y:S04]  /*09e0*/  LDG.E R8, desc[UR4][R4.64+0x4] ;  /* 0x0000040404087981 */ /* 0x000ee8000c1e1900 */
[----:B------:R-:W2:Y:S01]  /*09f0*/  LDG.E R12, desc[UR4][R4.64+0x8] ;  /* 0x00000804040c7981 */ /* 0x000ea2000c1e1900 */
[----:B----4-:R-:W-:-:S04]  /*0a00*/  FFMA R6, R7, R6, R10 ;  /* 0x0000000607067223 */ /* 0x010fc8000000000a */
[----:B---3--:R-:W-:-:S04]  /*0a10*/  FFMA R6, R9, R8, R6 ;  /* 0x0000000809067223 */ /* 0x008fc80000000006 */
[----:B--2---:R-:W-:-:S07]  /*0a20*/  FFMA R10, R11, R12, R6 ;  /* 0x0000000c0b0a7223 */ /* 0x004fce0000000006 */
.L_x_57:
[----:B------:R-:W-:Y:S05]  /*0a30*/  BSYNC.RECONVERGENT B0 ;  /* 0x0000000000007941 */ /* 0x000fea0003800200 */
.L_x_56:
[----:B------:R-:W0:Y:S02]  /*0a40*/  LDC.64 R2, c[0x0][0x388] ;  /* 0x0000e200ff027b82 */ /* 0x000e240000000a00 */
[----:B0-----:R-:W-:-:S05]  /*0a50*/  IMAD.WIDE R2, R0, 0x4, R2 ;  /* 0x0000000400027825 */ /* 0x001fca00078e0202 */
[----:B------:R-:W-:Y:S01]  /*0a60*/  STG.E desc[UR4][R2.64], R10 ;  /* 0x0000000a02007986 */ /* 0x000fe2000c101904 */
[----:B------:R-:W-:Y:S05]  /*0a70*/  EXIT ;  /* 0x000000000000794d */ /* 0x000fea0003800000 */
.L_x_60:
        /* <DEDUP_REMOVED lines=16> */
.L_x_73:


//--------------------- .nv.shared.reserved.0     --------------------------
	.section	.nv.shared.reserved.0,"aw",@nobits
	.weak		__nv_reservedSMEM_offset_0_alias
	.size		__nv_reservedSMEM_offset_0_alias, 0, 64
	.other		__nv_reservedSMEM_offset_0_alias,@"STO_CUDA_RESERVED_SHARED STV_DEFAULT"
__nv_reservedSMEM_offset_0_alias:
	.zero		0
	.zero		64


//--------------------- .nv.constant0._Z8convolveILi15EEvPfS0_S0_iii --------------------------
	.section	.nv.constant0._Z8convolveILi15EEvPfS0_S0_iii,"a",@progbits
	.sectionflags	@""
	.align	4
.nv.constant0._Z8convolveILi15EEvPfS0_S0_iii:
	.zero		932


//--------------------- .nv.constant0._Z8convolveILi14EEvPfS0_S0_iii --------------------------
	.section	.nv.constant0._Z8convolveILi14EEvPfS0_S0_iii,"a",@progbits
	.sectionflags	@""
	.align	4
.nv.constant0._Z8convolveILi14EEvPfS0_S0_iii:
	.zero		932


//--------------------- .nv.constant0._Z8convolveILi13EEvPfS0_S0_iii --------------------------
	.section	.nv.constant0._Z8convolveILi13EEvPfS0_S0_iii,"a",@progbits
	.sectionflags	@""
	.align	4
.nv.constant0._Z8convolveILi13EEvPfS0_S0_iii:
	.zero		932


//--------------------- .nv.constant0._Z8convolveILi12EEvPfS0_S0_iii --------------------------
	.section	.nv.constant0._Z8convolveILi12EEvPfS0_S0_iii,"a",@progbits
	.sectionflags	@""
	.align	4
.nv.constant0._Z8convolveILi12EEvPfS0_S0_iii:
	.zero		932


//--------------------- .nv.constant0._Z8convolveILi11EEvPfS0_S0_iii --------------------------
	.section	.nv.constant0._Z8convolveILi11EEvPfS0_S0_iii,"a",@progbits
	.sectionflags	@""
	.align	4
.nv.constant0._Z8convolveILi11EEvPfS0_S0_iii:
	.zero		932


//--------------------- .nv.constant0._Z8convolveILi10EEvPfS0_S0_iii --------------------------
	.section	.nv.constant0._Z8convolveILi10EEvPfS0_S0_iii,"a",@progbits
	.sectionflags	@""
	.align	4
.nv.constant0._Z8convolveILi10EEvPfS0_S0_iii:
	.zero		932


//--------------------- .nv.constant0._Z8convolveILi9EEvPfS0_S0_iii --------------------------
	.section	.nv.constant0._Z8convolveILi9EEvPfS0_S0_iii,"a",@progbits
	.sectionflags	@""
	.align	4
.nv.constant0._Z8convolveILi9EEvPfS0_S0_iii:
	.zero		932


//--------------------- .nv.constant0._Z8convolveILi8EEvPfS0_S0_iii --------------------------
	.section	.nv.constant0._Z8convolveILi8EEvPfS0_S0_iii,"a",@progbits
	.sectionflags	@""
	.align	4
.nv.constant0._Z8convolveILi8EEvPfS0_S0_iii:
	.zero		932


//--------------------- .nv.constant0._Z8convolveILi7EEvPfS0_S0_iii --------------------------
	.section	.nv.constant0._Z8convolveILi7EEvPfS0_S0_iii,"a",@progbits
	.sectionflags	@""
	.align	4
.nv.constant0._Z8convolveILi7EEvPfS0_S0_iii:
	.zero		932


//--------------------- .nv.constant0._Z8convolveILi6EEvPfS0_S0_iii --------------------------
	.section	.nv.constant0._Z8convolveILi6EEvPfS0_S0_iii,"a",@progbits
	.sectionflags	@""
	.align	4
.nv.constant0._Z8convolveILi6EEvPfS0_S0_iii:
	.zero		932


//--------------------- .nv.constant0._Z8convolveILi5EEvPfS0_S0_iii --------------------------
	.section	.nv.constant0._Z8convolveILi5EEvPfS0_S0_iii,"a",@progbits
	.sectionflags	@""
	.align	4
.nv.constant0._Z8convolveILi5EEvPfS0_S0_iii:
	.zero		932


//--------------------- .nv.constant0._Z8convolveILi4EEvPfS0_S0_iii --------------------------
	.section	.nv.constant0._Z8convolveILi4EEvPfS0_S0_iii,"a",@progbits
	.sectionflags	@""
	.align	4
.nv.constant0._Z8convolveILi4EEvPfS0_S0_iii:
	.zero		932


//--------------------- .nv.constant0._Z8convolveILi3EEvPfS0_S0_iii --------------------------
	.section	.nv.constant0._Z8convolveILi3EEvPfS0_S0_iii,"a",@progbits
	.sectionflags	@""
	.align	4
.nv.constant0._Z8convolveILi3EEvPfS0_S0_iii:
	.zero		932


//--------------------- SYMBOLS --------------------------

	.type		.nv.reservedSmem.offset0,@object
	.size		.nv.reservedSmem.offset0,0x4
